//
// Generated by NVIDIA NVVM Compiler
//
// Compiler Build ID: CL-36424714
// Cuda compilation tools, release 13.0, V13.0.88
// Based on NVVM 20.0.0
//

.version 9.0
.target sm_100
.address_size 64

	// .globl	_Z12wmma_exampleP6__halfS0_Pfiiiff

.visible .entry _Z12wmma_exampleP6__halfS0_Pfiiiff(
	.param .u64 .ptr .align 1 _Z12wmma_exampleP6__halfS0_Pfiiiff_param_0,
	.param .u64 .ptr .align 1 _Z12wmma_exampleP6__halfS0_Pfiiiff_param_1,
	.param .u64 .ptr .align 1 _Z12wmma_exampleP6__halfS0_Pfiiiff_param_2,
	.param .u32 _Z12wmma_exampleP6__halfS0_Pfiiiff_param_3,
	.param .u32 _Z12wmma_exampleP6__halfS0_Pfiiiff_param_4,
	.param .u32 _Z12wmma_exampleP6__halfS0_Pfiiiff_param_5,
	.param .f32 _Z12wmma_exampleP6__halfS0_Pfiiiff_param_6,
	.param .f32 _Z12wmma_exampleP6__halfS0_Pfiiiff_param_7
)
{
	.reg .pred 	%p<17>;
	.reg .b32 	%r<147>;
	.reg .b32 	%f<232>;
	.reg .b64 	%rd<43>;

	ld.param.u64 	%rd6, [_Z12wmma_exampleP6__halfS0_Pfiiiff_param_0];
	ld.param.u64 	%rd7, [_Z12wmma_exampleP6__halfS0_Pfiiiff_param_1];
	ld.param.u32 	%r38, [_Z12wmma_exampleP6__halfS0_Pfiiiff_param_3];
	ld.param.u32 	%r39, [_Z12wmma_exampleP6__halfS0_Pfiiiff_param_4];
	ld.param.u32 	%r40, [_Z12wmma_exampleP6__halfS0_Pfiiiff_param_5];
	ld.param.f32 	%f121, [_Z12wmma_exampleP6__halfS0_Pfiiiff_param_6];
	cvta.to.global.u64 	%rd1, %rd7;
	cvta.to.global.u64 	%rd2, %rd6;
	mov.u32 	%r41, %ctaid.x;
	mov.u32 	%r42, %ntid.x;
	mov.u32 	%r43, %tid.x;
	mad.lo.s32 	%r44, %r41, %r42, %r43;
	shr.u32 	%r1, %r44, 5;
	mov.u32 	%r45, %ctaid.y;
	mov.u32 	%r46, %ntid.y;
	mov.u32 	%r47, %tid.y;
	mad.lo.s32 	%r2, %r45, %r46, %r47;
	setp.lt.s32 	%p2, %r40, 1;
	mov.f32 	%f167, 0f00000000;
	mov.f32 	%f166, %f167;
	mov.f32 	%f165, %f167;
	mov.f32 	%f164, %f167;
	mov.f32 	%f163, %f167;
	mov.f32 	%f162, %f167;
	mov.f32 	%f161, %f167;
	mov.f32 	%f160, %f167;
	@%p2 bra 	$L__BB0_17;
	shl.b32 	%r49, %r1, 4;
	shl.b32 	%r50, %r2, 4;
	setp.lt.s32 	%p3, %r49, %r38;
	setp.lt.s32 	%p4, %r50, %r39;
	and.pred  	%p1, %p3, %p4;
	cvt.u64.u32 	%rd3, %r49;
	mul.lo.s32 	%r3, %r40, %r50;
	add.s32 	%r51, %r40, -1;
	shr.u32 	%r52, %r51, 4;
	add.s32 	%r4, %r52, 1;
	and.b32  	%r5, %r4, 3;
	setp.lt.u32 	%p5, %r40, 49;
	mov.b32 	%r143, 0;
	mov.f32 	%f160, 0f00000000;
	mov.f32 	%f161, %f160;
	mov.f32 	%f162, %f160;
	mov.f32 	%f163, %f160;
	mov.f32 	%f164, %f160;
	mov.f32 	%f165, %f160;
	mov.f32 	%f166, %f160;
	mov.f32 	%f167, %f160;
	@%p5 bra 	$L__BB0_12;
	mul.lo.s32 	%r140, %r38, 48;
	shl.b32 	%r7, %r38, 6;
	shl.b32 	%r139, %r38, 5;
	shl.b32 	%r138, %r38, 4;
	and.b32  	%r54, %r4, 536870908;
	neg.s32 	%r136, %r54;
	mov.f32 	%f160, 0f00000000;
	mov.b32 	%r137, 0;
	not.pred 	%p6, %p1;
	mov.u32 	%r141, %r3;
	mov.u32 	%r143, %r137;
$L__BB0_3:
	@%p6 bra 	$L__BB0_5;
	cvt.s64.s32 	%rd8, %r137;
	add.s64 	%rd9, %rd8, %rd3;
	shl.b64 	%rd10, %rd9, 1;
	add.s64 	%rd11, %rd2, %rd10;
	wmma.load.a.sync.aligned.col.m16n16k16.global.f16 	{%r55, %r56, %r57, %r58, %r59, %r60, %r61, %r62}, [%rd11], %r38;
	mul.wide.u32 	%rd12, %r141, 2;
	add.s64 	%rd13, %rd1, %rd12;
	wmma.load.b.sync.aligned.col.m16n16k16.global.f16 	{%r63, %r64, %r65, %r66, %r67, %r68, %r69, %r70}, [%rd13], %r40;
	wmma.mma.sync.aligned.col.col.m16n16k16.f32.f32 {%f167, %f166, %f165, %f164, %f163, %f162, %f161, %f160}, {%r55, %r56, %r57, %r58, %r59, %r60, %r61, %r62}, {%r63, %r64, %r65, %r66, %r67, %r68, %r69, %r70}, {%f167, %f166, %f165, %f164, %f163, %f162, %f161, %f160};
$L__BB0_5:
	mul.wide.u32 	%rd14, %r141, 2;
	add.s64 	%rd4, %rd1, %rd14;
	@%p6 bra 	$L__BB0_7;
	cvt.s64.s32 	%rd15, %r138;
	add.s64 	%rd16, %rd15, %rd3;
	shl.b64 	%rd17, %rd16, 1;
	add.s64 	%rd18, %rd2, %rd17;
	wmma.load.a.sync.aligned.col.m16n16k16.global.f16 	{%r71, %r72, %r73, %r74, %r75, %r76, %r77, %r78}, [%rd18], %r38;
	add.s64 	%rd19, %rd4, 32;
	wmma.load.b.sync.aligned.col.m16n16k16.global.f16 	{%r79, %r80, %r81, %r82, %r83, %r84, %r85, %r86}, [%rd19], %r40;
	wmma.mma.sync.aligned.col.col.m16n16k16.f32.f32 {%f167, %f166, %f165, %f164, %f163, %f162, %f161, %f160}, {%r71, %r72, %r73, %r74, %r75, %r76, %r77, %r78}, {%r79, %r80, %r81, %r82, %r83, %r84, %r85, %r86}, {%f167, %f166, %f165, %f164, %f163, %f162, %f161, %f160};
$L__BB0_7:
	@%p6 bra 	$L__BB0_9;
	cvt.s64.s32 	%rd20, %r139;
	add.s64 	%rd21, %rd20, %rd3;
	shl.b64 	%rd22, %rd21, 1;
	add.s64 	%rd23, %rd2, %rd22;
	wmma.load.a.sync.aligned.col.m16n16k16.global.f16 	{%r87, %r88, %r89, %r90, %r91, %r92, %r93, %r94}, [%rd23], %r38;
	add.s64 	%rd24, %rd4, 64;
	wmma.load.b.sync.aligned.col.m16n16k16.global.f16 	{%r95, %r96, %r97, %r98, %r99, %r100, %r101, %r102}, [%rd24], %r40;
	wmma.mma.sync.aligned.col.col.m16n16k16.f32.f32 {%f167, %f166, %f165, %f164, %f163, %f162, %f161, %f160}, {%r87, %r88, %r89, %r90, %r91, %r92, %r93, %r94}, {%r95, %r96, %r97, %r98, %r99, %r100, %r101, %r102}, {%f167, %f166, %f165, %f164, %f163, %f162, %f161, %f160};
$L__BB0_9:
	@%p6 bra 	$L__BB0_11;
	cvt.s64.s32 	%rd25, %r140;
	add.s64 	%rd26, %rd25, %rd3;
	shl.b64 	%rd27, %rd26, 1;
	add.s64 	%rd28, %rd2, %rd27;
	wmma.load.a.sync.aligned.col.m16n16k16.global.f16 	{%r103, %r104, %r105, %r106, %r107, %r108, %r109, %r110}, [%rd28], %r38;
	add.s64 	%rd29, %rd4, 96;
	wmma.load.b.sync.aligned.col.m16n16k16.global.f16 	{%r111, %r112, %r113, %r114, %r115, %r116, %r117, %r118}, [%rd29], %r40;
	wmma.mma.sync.aligned.col.col.m16n16k16.f32.f32 {%f167, %f166, %f165, %f164, %f163, %f162, %f161, %f160}, {%r103, %r104, %r105, %r106, %r107, %r108, %r109, %r110}, {%r111, %r112, %r113, %r114, %r115, %r116, %r117, %r118}, {%f167, %f166, %f165, %f164, %f163, %f162, %f161, %f160};
$L__BB0_11:
	add.s32 	%r143, %r143, 64;
	add.s32 	%r141, %r141, 64;
	add.s32 	%r140, %r140, %r7;
	add.s32 	%r139, %r139, %r7;
	add.s32 	%r138, %r138, %r7;
	add.s32 	%r137, %r137, %r7;
	add.s32 	%r136, %r136, 4;
	setp.ne.s32 	%p10, %r136, 0;
	@%p10 bra 	$L__BB0_3;
$L__BB0_12:
	setp.eq.s32 	%p11, %r5, 0;
	@%p11 bra 	$L__BB0_17;
	add.s32 	%r146, %r143, %r3;
	mul.lo.s32 	%r145, %r143, %r38;
	shl.b32 	%r28, %r38, 4;
	neg.s32 	%r144, %r5;
	not.pred 	%p12, %p1;
$L__BB0_14:
	.pragma "nounroll";
	@%p12 bra 	$L__BB0_16;
	cvt.s64.s32 	%rd30, %r145;
	add.s64 	%rd31, %rd30, %rd3;
	shl.b64 	%rd32, %rd31, 1;
	add.s64 	%rd33, %rd2, %rd32;
	wmma.load.a.sync.aligned.col.m16n16k16.global.f16 	{%r119, %r120, %r121, %r122, %r123, %r124, %r125, %r126}, [%rd33], %r38;
	mul.wide.u32 	%rd34, %r146, 2;
	add.s64 	%rd35, %rd1, %rd34;
	wmma.load.b.sync.aligned.col.m16n16k16.global.f16 	{%r127, %r128, %r129, %r130, %r131, %r132, %r133, %r134}, [%rd35], %r40;
	wmma.mma.sync.aligned.col.col.m16n16k16.f32.f32 {%f167, %f166, %f165, %f164, %f163, %f162, %f161, %f160}, {%r119, %r120, %r121, %r122, %r123, %r124, %r125, %r126}, {%r127, %r128, %r129, %r130, %r131, %r132, %r133, %r134}, {%f167, %f166, %f165, %f164, %f163, %f162, %f161, %f160};
$L__BB0_16:
	add.s32 	%r146, %r146, 16;
	add.s32 	%r145, %r145, %r28;
	add.s32 	%r144, %r144, 1;
	setp.ne.s32 	%p13, %r144, 0;
	@%p13 bra 	$L__BB0_14;
$L__BB0_17:
	shl.b32 	%r36, %r1, 4;
	shl.b32 	%r37, %r2, 4;
	setp.ge.s32 	%p14, %r36, %r38;
	setp.ge.s32 	%p15, %r37, %r39;
	or.pred  	%p16, %p14, %p15;
	@%p16 bra 	$L__BB0_19;
	ld.param.f32 	%f151, [_Z12wmma_exampleP6__halfS0_Pfiiiff_param_7];
	ld.param.u64 	%rd42, [_Z12wmma_exampleP6__halfS0_Pfiiiff_param_2];
	cvt.u64.u32 	%rd36, %r36;
	mul.lo.s32 	%r135, %r38, %r37;
	cvt.u64.u32 	%rd37, %r135;
	add.s64 	%rd38, %rd37, %rd36;
	cvta.to.global.u64 	%rd39, %rd42;
	shl.b64 	%rd40, %rd38, 2;
	add.s64 	%rd41, %rd39, %rd40;
	wmma.load.c.sync.aligned.col.m16n16k16.global.f32 	{%f127, %f128, %f129, %f130, %f131, %f132, %f133, %f134}, [%rd41], %r38;
	mul.f32 	%f135, %f151, %f127;
	fma.rn.f32 	%f136, %f121, %f167, %f135;
	mul.f32 	%f137, %f151, %f128;
	fma.rn.f32 	%f138, %f121, %f166, %f137;
	mul.f32 	%f139, %f151, %f129;
	fma.rn.f32 	%f140, %f121, %f165, %f139;
	mul.f32 	%f141, %f151, %f130;
	fma.rn.f32 	%f142, %f121, %f164, %f141;
	mul.f32 	%f143, %f151, %f131;
	fma.rn.f32 	%f144, %f121, %f163, %f143;
	mul.f32 	%f145, %f151, %f132;
	fma.rn.f32 	%f146, %f121, %f162, %f145;
	mul.f32 	%f147, %f151, %f133;
	fma.rn.f32 	%f148, %f121, %f161, %f147;
	mul.f32 	%f149, %f151, %f134;
	fma.rn.f32 	%f150, %f121, %f160, %f149;
	wmma.store.d.sync.aligned.col.m16n16k16.global.f32 	[%rd41], {%f136, %f138, %f140, %f142, %f144, %f146, %f148, %f150}, %r38;
$L__BB0_19:
	ret;

}
	// .globl	_Z16wmma_example_dmrP6__halfS0_PfS1_S1_iiiff
.visible .entry _Z16wmma_example_dmrP6__halfS0_PfS1_S1_iiiff(
	.param .u64 .ptr .align 1 _Z16wmma_example_dmrP6__halfS0_PfS1_S1_iiiff_param_0,
	.param .u64 .ptr .align 1 _Z16wmma_example_dmrP6__halfS0_PfS1_S1_iiiff_param_1,
	.param .u64 .ptr .align 1 _Z16wmma_example_dmrP6__halfS0_PfS1_S1_iiiff_param_2,
	.param .u64 .ptr .align 1 _Z16wmma_example_dmrP6__halfS0_PfS1_S1_iiiff_param_3,
	.param .u64 .ptr .align 1 _Z16wmma_example_dmrP6__halfS0_PfS1_S1_iiiff_param_4,
	.param .u32 _Z16wmma_example_dmrP6__halfS0_PfS1_S1_iiiff_param_5,
	.param .u32 _Z16wmma_example_dmrP6__halfS0_PfS1_S1_iiiff_param_6,
	.param .u32 _Z16wmma_example_dmrP6__halfS0_PfS1_S1_iiiff_param_7,
	.param .f32 _Z16wmma_example_dmrP6__halfS0_PfS1_S1_iiiff_param_8,
	.param .f32 _Z16wmma_example_dmrP6__halfS0_PfS1_S1_iiiff_param_9
)
{
	.local .align 8 .b8 	__local_depot1[64];
	.reg .b64 	%SP;
	.reg .b64 	%SPL;
	.reg .pred 	%p<39>;
	.reg .b16 	%rs<63>;
	.reg .b32 	%r<171>;
	.reg .b32 	%f<416>;
	.reg .b64 	%rd<79>;

	mov.u64 	%SPL, __local_depot1;
	ld.param.u64 	%rd17, [_Z16wmma_example_dmrP6__halfS0_PfS1_S1_iiiff_param_0];
	ld.param.u64 	%rd18, [_Z16wmma_example_dmrP6__halfS0_PfS1_S1_iiiff_param_1];
	ld.param.u32 	%r41, [_Z16wmma_example_dmrP6__halfS0_PfS1_S1_iiiff_param_5];
	ld.param.u32 	%r42, [_Z16wmma_example_dmrP6__halfS0_PfS1_S1_iiiff_param_6];
	ld.param.u32 	%r43, [_Z16wmma_example_dmrP6__halfS0_PfS1_S1_iiiff_param_7];
	ld.param.f32 	%f175, [_Z16wmma_example_dmrP6__halfS0_PfS1_S1_iiiff_param_8];
	ld.param.f32 	%f176, [_Z16wmma_example_dmrP6__halfS0_PfS1_S1_iiiff_param_9];
	cvta.to.global.u64 	%rd1, %rd18;
	cvta.to.global.u64 	%rd2, %rd17;
	add.u64 	%rd3, %SPL, 0;
	add.u64 	%rd4, %SPL, 32;
	mov.u32 	%r44, %ctaid.x;
	mov.u32 	%r45, %ntid.x;
	mov.u32 	%r46, %tid.x;
	mad.lo.s32 	%r1, %r44, %r45, %r46;
	shr.u32 	%r2, %r1, 5;
	mov.u32 	%r47, %ctaid.y;
	mov.u32 	%r48, %ntid.y;
	mov.u32 	%r49, %tid.y;
	mad.lo.s32 	%r3, %r47, %r48, %r49;
	mov.f32 	%f320, 0f00000000;
	st.local.v2.f32 	[%rd3], {%f320, %f320};
	st.local.v2.f32 	[%rd3+8], {%f320, %f320};
	st.local.v2.f32 	[%rd3+16], {%f320, %f320};
	st.local.v2.f32 	[%rd3+24], {%f320, %f320};
	setp.lt.s32 	%p3, %r43, 1;
	mov.f32 	%f321, %f320;
	mov.f32 	%f322, %f320;
	mov.f32 	%f323, %f320;
	mov.f32 	%f324, %f320;
	mov.f32 	%f325, %f320;
	mov.f32 	%f326, %f320;
	mov.f32 	%f327, %f320;
	@%p3 bra 	$L__BB1_18;
	shl.b32 	%r51, %r2, 4;
	shl.b32 	%r52, %r3, 4;
	setp.lt.s32 	%p4, %r51, %r41;
	setp.lt.s32 	%p5, %r52, %r42;
	and.pred  	%p1, %p4, %p5;
	cvt.u64.u32 	%rd5, %r51;
	mul.lo.s32 	%r4, %r43, %r52;
	add.s32 	%r53, %r43, -1;
	shr.u32 	%r54, %r53, 4;
	add.s32 	%r5, %r54, 1;
	and.b32  	%r6, %r5, 3;
	setp.lt.u32 	%p6, %r43, 49;
	mov.b32 	%r161, 0;
	mov.f32 	%f320, 0f00000000;
	@%p6 bra 	$L__BB1_12;
	and.b32  	%r7, %r5, 536870908;
	mov.b32 	%r161, 0;
	mov.f32 	%f320, 0f00000000;
	not.pred 	%p7, %p1;
	mov.f32 	%f321, %f320;
	mov.f32 	%f322, %f320;
	mov.f32 	%f323, %f320;
	mov.f32 	%f324, %f320;
	mov.f32 	%f325, %f320;
	mov.f32 	%f326, %f320;
	mov.f32 	%f327, %f320;
	mov.u32 	%r160, %r161;
$L__BB1_3:
	@%p7 bra 	$L__BB1_5;
	mul.lo.s32 	%r56, %r161, %r41;
	cvt.s64.s32 	%rd21, %r56;
	add.s64 	%rd22, %rd21, %rd5;
	shl.b64 	%rd23, %rd22, 1;
	add.s64 	%rd24, %rd2, %rd23;
	wmma.load.a.sync.aligned.col.m16n16k16.global.f16 	{%r57, %r58, %r59, %r60, %r61, %r62, %r63, %r64}, [%rd24], %r41;
	add.s32 	%r65, %r161, %r4;
	mul.wide.u32 	%rd25, %r65, 2;
	add.s64 	%rd26, %rd1, %rd25;
	wmma.load.b.sync.aligned.col.m16n16k16.global.f16 	{%r66, %r67, %r68, %r69, %r70, %r71, %r72, %r73}, [%rd26], %r43;
	wmma.mma.sync.aligned.col.col.m16n16k16.f32.f32 {%f327, %f326, %f325, %f324, %f323, %f322, %f321, %f320}, {%r57, %r58, %r59, %r60, %r61, %r62, %r63, %r64}, {%r66, %r67, %r68, %r69, %r70, %r71, %r72, %r73}, {%f327, %f326, %f325, %f324, %f323, %f322, %f321, %f320};
$L__BB1_5:
	add.s32 	%r74, %r161, %r4;
	mul.wide.u32 	%rd27, %r74, 2;
	add.s64 	%rd6, %rd1, %rd27;
	@%p7 bra 	$L__BB1_7;
	add.s32 	%r75, %r161, 16;
	mul.lo.s32 	%r76, %r75, %r41;
	cvt.s64.s32 	%rd28, %r76;
	add.s64 	%rd29, %rd28, %rd5;
	shl.b64 	%rd30, %rd29, 1;
	add.s64 	%rd31, %rd2, %rd30;
	wmma.load.a.sync.aligned.col.m16n16k16.global.f16 	{%r77, %r78, %r79, %r80, %r81, %r82, %r83, %r84}, [%rd31], %r41;
	add.s64 	%rd32, %rd6, 32;
	wmma.load.b.sync.aligned.col.m16n16k16.global.f16 	{%r85, %r86, %r87, %r88, %r89, %r90, %r91, %r92}, [%rd32], %r43;
	wmma.mma.sync.aligned.col.col.m16n16k16.f32.f32 {%f327, %f326, %f325, %f324, %f323, %f322, %f321, %f320}, {%r77, %r78, %r79, %r80, %r81, %r82, %r83, %r84}, {%r85, %r86, %r87, %r88, %r89, %r90, %r91, %r92}, {%f327, %f326, %f325, %f324, %f323, %f322, %f321, %f320};
$L__BB1_7:
	@%p7 bra 	$L__BB1_9;
	add.s32 	%r93, %r161, 32;
	mul.lo.s32 	%r94, %r93, %r41;
	cvt.s64.s32 	%rd33, %r94;
	add.s64 	%rd34, %rd33, %rd5;
	shl.b64 	%rd35, %rd34, 1;
	add.s64 	%rd36, %rd2, %rd35;
	wmma.load.a.sync.aligned.col.m16n16k16.global.f16 	{%r95, %r96, %r97, %r98, %r99, %r100, %r101, %r102}, [%rd36], %r41;
	add.s64 	%rd37, %rd6, 64;
	wmma.load.b.sync.aligned.col.m16n16k16.global.f16 	{%r103, %r104, %r105, %r106, %r107, %r108, %r109, %r110}, [%rd37], %r43;
	wmma.mma.sync.aligned.col.col.m16n16k16.f32.f32 {%f327, %f326, %f325, %f324, %f323, %f322, %f321, %f320}, {%r95, %r96, %r97, %r98, %r99, %r100, %r101, %r102}, {%r103, %r104, %r105, %r106, %r107, %r108, %r109, %r110}, {%f327, %f326, %f325, %f324, %f323, %f322, %f321, %f320};
$L__BB1_9:
	@%p7 bra 	$L__BB1_11;
	add.s32 	%r111, %r161, 48;
	mul.lo.s32 	%r112, %r111, %r41;
	cvt.s64.s32 	%rd38, %r112;
	add.s64 	%rd39, %rd38, %rd5;
	shl.b64 	%rd40, %rd39, 1;
	add.s64 	%rd41, %rd2, %rd40;
	wmma.load.a.sync.aligned.col.m16n16k16.global.f16 	{%r113, %r114, %r115, %r116, %r117, %r118, %r119, %r120}, [%rd41], %r41;
	add.s64 	%rd42, %rd6, 96;
	wmma.load.b.sync.aligned.col.m16n16k16.global.f16 	{%r121, %r122, %r123, %r124, %r125, %r126, %r127, %r128}, [%rd42], %r43;
	wmma.mma.sync.aligned.col.col.m16n16k16.f32.f32 {%f327, %f326, %f325, %f324, %f323, %f322, %f321, %f320}, {%r113, %r114, %r115, %r116, %r117, %r118, %r119, %r120}, {%r121, %r122, %r123, %r124, %r125, %r126, %r127, %r128}, {%f327, %f326, %f325, %f324, %f323, %f322, %f321, %f320};
$L__BB1_11:
	add.s32 	%r161, %r161, 64;
	add.s32 	%r160, %r160, 4;
	setp.ne.s32 	%p11, %r160, %r7;
	@%p11 bra 	$L__BB1_3;
$L__BB1_12:
	setp.eq.s32 	%p12, %r6, 0;
	@%p12 bra 	$L__BB1_17;
	mov.b32 	%r163, 0;
	not.pred 	%p13, %p1;
$L__BB1_14:
	.pragma "nounroll";
	@%p13 bra 	$L__BB1_16;
	mul.lo.s32 	%r130, %r161, %r41;
	cvt.s64.s32 	%rd43, %r130;
	add.s64 	%rd44, %rd43, %rd5;
	shl.b64 	%rd45, %rd44, 1;
	add.s64 	%rd46, %rd2, %rd45;
	wmma.load.a.sync.aligned.col.m16n16k16.global.f16 	{%r131, %r132, %r133, %r134, %r135, %r136, %r137, %r138}, [%rd46], %r41;
	add.s32 	%r139, %r161, %r4;
	mul.wide.u32 	%rd47, %r139, 2;
	add.s64 	%rd48, %rd1, %rd47;
	wmma.load.b.sync.aligned.col.m16n16k16.global.f16 	{%r140, %r141, %r142, %r143, %r144, %r145, %r146, %r147}, [%rd48], %r43;
	wmma.mma.sync.aligned.col.col.m16n16k16.f32.f32 {%f327, %f326, %f325, %f324, %f323, %f322, %f321, %f320}, {%r131, %r132, %r133, %r134, %r135, %r136, %r137, %r138}, {%r140, %r141, %r142, %r143, %r144, %r145, %r146, %r147}, {%f327, %f326, %f325, %f324, %f323, %f322, %f321, %f320};
$L__BB1_16:
	add.s32 	%r161, %r161, 16;
	add.s32 	%r163, %r163, 1;
	setp.ne.s32 	%p14, %r163, %r6;
	@%p14 bra 	$L__BB1_14;
$L__BB1_17:
	st.local.v2.f32 	[%rd3], {%f327, %f326};
	st.local.v2.f32 	[%rd3+8], {%f325, %f324};
	st.local.v2.f32 	[%rd3+16], {%f323, %f322};
	st.local.v2.f32 	[%rd3+24], {%f321, %f320};
$L__BB1_18:
	shr.u32 	%r148, %r1, 1;
	and.b32  	%r17, %r148, 2147483632;
	shl.b32 	%r18, %r3, 4;
	setp.ge.s32 	%p15, %r17, %r41;
	setp.ge.s32 	%p16, %r18, %r42;
	or.pred  	%p17, %p15, %p16;
	@%p17 bra 	$L__BB1_55;
	ld.param.u64 	%rd77, [_Z16wmma_example_dmrP6__halfS0_PfS1_S1_iiiff_param_3];
	ld.param.u64 	%rd76, [_Z16wmma_example_dmrP6__halfS0_PfS1_S1_iiiff_param_2];
	cvta.to.global.u64 	%rd49, %rd76;
	setp.lt.s32 	%p18, %r43, 1;
	cvt.u64.u32 	%rd50, %r17;
	mul.lo.s32 	%r149, %r41, %r18;
	cvt.u64.u32 	%rd51, %r149;
	add.s64 	%rd7, %rd51, %rd50;
	shl.b64 	%rd52, %rd7, 2;
	add.s64 	%rd53, %rd49, %rd52;
	wmma.load.c.sync.aligned.col.m16n16k16.global.f32 	{%f129, %f130, %f131, %f132, %f133, %f134, %f135, %f136}, [%rd53], %r41;
	st.local.v2.f32 	[%rd4], {%f129, %f130};
	st.local.v2.f32 	[%rd4+8], {%f131, %f132};
	st.local.v2.f32 	[%rd4+16], {%f133, %f134};
	st.local.v2.f32 	[%rd4+24], {%f135, %f136};
	setp.lt.s32 	%p19, %r1, %r41;
	setp.lt.s32 	%p20, %r3, %r42;
	and.pred  	%p2, %p19, %p20;
	mul.lo.s32 	%r19, %r41, %r17;
	mul.lo.s32 	%r20, %r42, %r18;
	add.s32 	%r150, %r19, %r18;
	mul.wide.u32 	%rd54, %r150, 4;
	add.s64 	%rd8, %rd49, %rd54;
	cvta.to.global.u64 	%rd55, %rd77;
	add.s64 	%rd9, %rd55, %rd54;
	@%p18 bra 	$L__BB1_38;
	and.b32  	%r21, %r43, 15;
	add.s32 	%r22, %r21, -1;
	and.b32  	%r23, %r43, 7;
	add.s32 	%r24, %r23, -1;
	and.b32  	%r25, %r43, 2147483632;
	and.b32  	%r26, %r43, 3;
	neg.s32 	%r27, %r25;
	add.s64 	%rd10, %rd2, 16;
	add.s64 	%rd11, %rd1, 16;
	mov.b32 	%r164, 0;
$L__BB1_21:
	mul.wide.u32 	%rd56, %r164, 4;
	add.s64 	%rd57, %rd3, %rd56;
	ld.local.f32 	%f213, [%rd57];
	add.s64 	%rd58, %rd4, %rd56;
	ld.local.f32 	%f214, [%rd58];
	mul.f32 	%f215, %f176, %f214;
	fma.rn.f32 	%f216, %f175, %f213, %f215;
	st.local.f32 	[%rd58], %f216;
	@%p2 bra 	$L__BB1_24;
$L__BB1_22:
	add.s32 	%r164, %r164, 1;
	setp.ne.s32 	%p38, %r164, 8;
	@%p38 bra 	$L__BB1_21;
	ld.local.v2.f32 	{%f415, %f414}, [%rd4];
	ld.local.v2.f32 	{%f413, %f412}, [%rd4+8];
	ld.local.v2.f32 	{%f411, %f410}, [%rd4+16];
	ld.local.v2.f32 	{%f409, %f408}, [%rd4+24];
	bra.uni 	$L__BB1_54;
$L__BB1_24:
	setp.lt.u32 	%p29, %r43, 16;
	mov.f32 	%f407, 0f00000000;
	mov.b32 	%r169, 0;
	@%p29 bra 	$L__BB1_27;
	mov.f32 	%f407, 0f00000000;
	mov.u32 	%r165, %r20;
	mov.u32 	%r166, %r19;
	mov.u32 	%r167, %r27;
$L__BB1_26:
	.pragma "nounroll";
	mul.wide.s32 	%rd59, %r166, 2;
	add.s64 	%rd60, %rd10, %rd59;
	mul.wide.s32 	%rd61, %r165, 2;
	add.s64 	%rd62, %rd11, %rd61;
	ld.global.u16 	%rs1, [%rd60+-16];
	// begin inline asm
	{  cvt.f32.f16 %f220, %rs1;}

	// end inline asm
	ld.global.u16 	%rs2, [%rd62+-16];
	// begin inline asm
	{  cvt.f32.f16 %f221, %rs2;}

	// end inline asm
	fma.rn.f32 	%f252, %f220, %f221, %f407;
	ld.global.u16 	%rs3, [%rd60+-14];
	// begin inline asm
	{  cvt.f32.f16 %f222, %rs3;}

	// end inline asm
	ld.global.u16 	%rs4, [%rd62+-14];
	// begin inline asm
	{  cvt.f32.f16 %f223, %rs4;}

	// end inline asm
	fma.rn.f32 	%f253, %f222, %f223, %f252;
	ld.global.u16 	%rs5, [%rd60+-12];
	// begin inline asm
	{  cvt.f32.f16 %f224, %rs5;}

	// end inline asm
	ld.global.u16 	%rs6, [%rd62+-12];
	// begin inline asm
	{  cvt.f32.f16 %f225, %rs6;}

	// end inline asm
	fma.rn.f32 	%f254, %f224, %f225, %f253;
	ld.global.u16 	%rs7, [%rd60+-10];
	// begin inline asm
	{  cvt.f32.f16 %f226, %rs7;}

	// end inline asm
	ld.global.u16 	%rs8, [%rd62+-10];
	// begin inline asm
	{  cvt.f32.f16 %f227, %rs8;}

	// end inline asm
	fma.rn.f32 	%f255, %f226, %f227, %f254;
	ld.global.u16 	%rs9, [%rd60+-8];
	// begin inline asm
	{  cvt.f32.f16 %f228, %rs9;}

	// end inline asm
	ld.global.u16 	%rs10, [%rd62+-8];
	// begin inline asm
	{  cvt.f32.f16 %f229, %rs10;}

	// end inline asm
	fma.rn.f32 	%f256, %f228, %f229, %f255;
	ld.global.u16 	%rs11, [%rd60+-6];
	// begin inline asm
	{  cvt.f32.f16 %f230, %rs11;}

	// end inline asm
	ld.global.u16 	%rs12, [%rd62+-6];
	// begin inline asm
	{  cvt.f32.f16 %f231, %rs12;}

	// end inline asm
	fma.rn.f32 	%f257, %f230, %f231, %f256;
	ld.global.u16 	%rs13, [%rd60+-4];
	// begin inline asm
	{  cvt.f32.f16 %f232, %rs13;}

	// end inline asm
	ld.global.u16 	%rs14, [%rd62+-4];
	// begin inline asm
	{  cvt.f32.f16 %f233, %rs14;}

	// end inline asm
	fma.rn.f32 	%f258, %f232, %f233, %f257;
	ld.global.u16 	%rs15, [%rd60+-2];
	// begin inline asm
	{  cvt.f32.f16 %f234, %rs15;}

	// end inline asm
	ld.global.u16 	%rs16, [%rd62+-2];
	// begin inline asm
	{  cvt.f32.f16 %f235, %rs16;}

	// end inline asm
	fma.rn.f32 	%f259, %f234, %f235, %f258;
	ld.global.u16 	%rs17, [%rd60];
	// begin inline asm
	{  cvt.f32.f16 %f236, %rs17;}

	// end inline asm
	ld.global.u16 	%rs18, [%rd62];
	// begin inline asm
	{  cvt.f32.f16 %f237, %rs18;}

	// end inline asm
	fma.rn.f32 	%f260, %f236, %f237, %f259;
	ld.global.u16 	%rs19, [%rd60+2];
	// begin inline asm
	{  cvt.f32.f16 %f238, %rs19;}

	// end inline asm
	ld.global.u16 	%rs20, [%rd62+2];
	// begin inline asm
	{  cvt.f32.f16 %f239, %rs20;}

	// end inline asm
	fma.rn.f32 	%f261, %f238, %f239, %f260;
	ld.global.u16 	%rs21, [%rd60+4];
	// begin inline asm
	{  cvt.f32.f16 %f240, %rs21;}

	// end inline asm
	ld.global.u16 	%rs22, [%rd62+4];
	// begin inline asm
	{  cvt.f32.f16 %f241, %rs22;}

	// end inline asm
	fma.rn.f32 	%f262, %f240, %f241, %f261;
	ld.global.u16 	%rs23, [%rd60+6];
	// begin inline asm
	{  cvt.f32.f16 %f242, %rs23;}

	// end inline asm
	ld.global.u16 	%rs24, [%rd62+6];
	// begin inline asm
	{  cvt.f32.f16 %f243, %rs24;}

	// end inline asm
	fma.rn.f32 	%f263, %f242, %f243, %f262;
	ld.global.u16 	%rs25, [%rd60+8];
	// begin inline asm
	{  cvt.f32.f16 %f244, %rs25;}

	// end inline asm
	ld.global.u16 	%rs26, [%rd62+8];
	// begin inline asm
	{  cvt.f32.f16 %f245, %rs26;}

	// end inline asm
	fma.rn.f32 	%f264, %f244, %f245, %f263;
	ld.global.u16 	%rs27, [%rd60+10];
	// begin inline asm
	{  cvt.f32.f16 %f246, %rs27;}

	// end inline asm
	ld.global.u16 	%rs28, [%rd62+10];
	// begin inline asm
	{  cvt.f32.f16 %f247, %rs28;}

	// end inline asm
	fma.rn.f32 	%f265, %f246, %f247, %f264;
	ld.global.u16 	%rs29, [%rd60+12];
	// begin inline asm
	{  cvt.f32.f16 %f248, %rs29;}

	// end inline asm
	ld.global.u16 	%rs30, [%rd62+12];
	// begin inline asm
	{  cvt.f32.f16 %f249, %rs30;}

	// end inline asm
	fma.rn.f32 	%f266, %f248, %f249, %f265;
	ld.global.u16 	%rs31, [%rd60+14];
	// begin inline asm
	{  cvt.f32.f16 %f250, %rs31;}

	// end inline asm
	ld.global.u16 	%rs32, [%rd62+14];
	// begin inline asm
	{  cvt.f32.f16 %f251, %rs32;}

	// end inline asm
	fma.rn.f32 	%f407, %f250, %f251, %f266;
	add.s32 	%r167, %r167, 16;
	add.s32 	%r166, %r166, 16;
	add.s32 	%r165, %r165, 16;
	setp.eq.s32 	%p30, %r167, 0;
	mov.u32 	%r169, %r25;
	@%p30 bra 	$L__BB1_27;
	bra.uni 	$L__BB1_26;
$L__BB1_27:
	setp.eq.s32 	%p31, %r21, 0;
	@%p31 bra 	$L__BB1_37;
	setp.lt.u32 	%p32, %r22, 7;
	@%p32 bra 	$L__BB1_30;
	add.s32 	%r153, %r169, %r19;
	mul.wide.s32 	%rd63, %r153, 2;
	add.s64 	%rd64, %rd2, %rd63;
	ld.global.u16 	%rs33, [%rd64];
	// begin inline asm
	{  cvt.f32.f16 %f268, %rs33;}

	// end inline asm
	add.s32 	%r154, %r169, %r20;
	mul.wide.s32 	%rd65, %r154, 2;
	add.s64 	%rd66, %rd1, %rd65;
	ld.global.u16 	%rs34, [%rd66];
	// begin inline asm
	{  cvt.f32.f16 %f269, %rs34;}

	// end inline asm
	fma.rn.f32 	%f284, %f268, %f269, %f407;
	ld.global.u16 	%rs35, [%rd64+2];
	// begin inline asm
	{  cvt.f32.f16 %f270, %rs35;}

	// end inline asm
	ld.global.u16 	%rs36, [%rd66+2];
	// begin inline asm
	{  cvt.f32.f16 %f271, %rs36;}

	// end inline asm
	fma.rn.f32 	%f285, %f270, %f271, %f284;
	ld.global.u16 	%rs37, [%rd64+4];
	// begin inline asm
	{  cvt.f32.f16 %f272, %rs37;}

	// end inline asm
	ld.global.u16 	%rs38, [%rd66+4];
	// begin inline asm
	{  cvt.f32.f16 %f273, %rs38;}

	// end inline asm
	fma.rn.f32 	%f286, %f272, %f273, %f285;
	ld.global.u16 	%rs39, [%rd64+6];
	// begin inline asm
	{  cvt.f32.f16 %f274, %rs39;}

	// end inline asm
	ld.global.u16 	%rs40, [%rd66+6];
	// begin inline asm
	{  cvt.f32.f16 %f275, %rs40;}

	// end inline asm
	fma.rn.f32 	%f287, %f274, %f275, %f286;
	ld.global.u16 	%rs41, [%rd64+8];
	// begin inline asm
	{  cvt.f32.f16 %f276, %rs41;}

	// end inline asm
	ld.global.u16 	%rs42, [%rd66+8];
	// begin inline asm
	{  cvt.f32.f16 %f277, %rs42;}

	// end inline asm
	fma.rn.f32 	%f288, %f276, %f277, %f287;
	ld.global.u16 	%rs43, [%rd64+10];
	// begin inline asm
	{  cvt.f32.f16 %f278, %rs43;}

	// end inline asm
	ld.global.u16 	%rs44, [%rd66+10];
	// begin inline asm
	{  cvt.f32.f16 %f279, %rs44;}

	// end inline asm
	fma.rn.f32 	%f289, %f278, %f279, %f288;
	ld.global.u16 	%rs45, [%rd64+12];
	// begin inline asm
	{  cvt.f32.f16 %f280, %rs45;}

	// end inline asm
	ld.global.u16 	%rs46, [%rd66+12];
	// begin inline asm
	{  cvt.f32.f16 %f281, %rs46;}

	// end inline asm
	fma.rn.f32 	%f290, %f280, %f281, %f289;
	ld.global.u16 	%rs47, [%rd64+14];
	// begin inline asm
	{  cvt.f32.f16 %f282, %rs47;}

	// end inline asm
	ld.global.u16 	%rs48, [%rd66+14];
	// begin inline asm
	{  cvt.f32.f16 %f283, %rs48;}

	// end inline asm
	fma.rn.f32 	%f407, %f282, %f283, %f290;
	add.s32 	%r169, %r169, 8;
$L__BB1_30:
	setp.eq.s32 	%p33, %r23, 0;
	@%p33 bra 	$L__BB1_37;
	setp.lt.u32 	%p34, %r24, 3;
	@%p34 bra 	$L__BB1_33;
	add.s32 	%r155, %r169, %r19;
	mul.wide.s32 	%rd67, %r155, 2;
	add.s64 	%rd68, %rd2, %rd67;
	ld.global.u16 	%rs49, [%rd68];
	// begin inline asm
	{  cvt.f32.f16 %f292, %rs49;}

	// end inline asm
	add.s32 	%r156, %r169, %r20;
	mul.wide.s32 	%rd69, %r156, 2;
	add.s64 	%rd70, %rd1, %rd69;
	ld.global.u16 	%rs50, [%rd70];
	// begin inline asm
	{  cvt.f32.f16 %f293, %rs50;}

	// end inline asm
	fma.rn.f32 	%f300, %f292, %f293, %f407;
	ld.global.u16 	%rs51, [%rd68+2];
	// begin inline asm
	{  cvt.f32.f16 %f294, %rs51;}

	// end inline asm
	ld.global.u16 	%rs52, [%rd70+2];
	// begin inline asm
	{  cvt.f32.f16 %f295, %rs52;}

	// end inline asm
	fma.rn.f32 	%f301, %f294, %f295, %f300;
	ld.global.u16 	%rs53, [%rd68+4];
	// begin inline asm
	{  cvt.f32.f16 %f296, %rs53;}

	// end inline asm
	ld.global.u16 	%rs54, [%rd70+4];
	// begin inline asm
	{  cvt.f32.f16 %f297, %rs54;}

	// end inline asm
	fma.rn.f32 	%f302, %f296, %f297, %f301;
	ld.global.u16 	%rs55, [%rd68+6];
	// begin inline asm
	{  cvt.f32.f16 %f298, %rs55;}

	// end inline asm
	ld.global.u16 	%rs56, [%rd70+6];
	// begin inline asm
	{  cvt.f32.f16 %f299, %rs56;}

	// end inline asm
	fma.rn.f32 	%f407, %f298, %f299, %f302;
	add.s32 	%r169, %r169, 4;
$L__BB1_33:
	setp.eq.s32 	%p35, %r26, 0;
	@%p35 bra 	$L__BB1_37;
	setp.eq.s32 	%p36, %r26, 1;
	add.s32 	%r157, %r169, %r19;
	mul.wide.s32 	%rd71, %r157, 2;
	add.s64 	%rd12, %rd2, %rd71;
	ld.global.u16 	%rs57, [%rd12];
	// begin inline asm
	{  cvt.f32.f16 %f303, %rs57;}

	// end inline asm
	add.s32 	%r158, %r169, %r20;
	mul.wide.s32 	%rd72, %r158, 2;
	add.s64 	%rd13, %rd1, %rd72;
	ld.global.u16 	%rs58, [%rd13];
	// begin inline asm
	{  cvt.f32.f16 %f304, %rs58;}

	// end inline asm
	fma.rn.f32 	%f407, %f303, %f304, %f407;
	@%p36 bra 	$L__BB1_37;
	setp.eq.s32 	%p37, %r26, 2;
	ld.global.u16 	%rs59, [%rd12+2];
	// begin inline asm
	{  cvt.f32.f16 %f305, %rs59;}

	// end inline asm
	ld.global.u16 	%rs60, [%rd13+2];
	// begin inline asm
	{  cvt.f32.f16 %f306, %rs60;}

	// end inline asm
	fma.rn.f32 	%f407, %f305, %f306, %f407;
	@%p37 bra 	$L__BB1_37;
	ld.global.u16 	%rs61, [%rd12+4];
	// begin inline asm
	{  cvt.f32.f16 %f307, %rs61;}

	// end inline asm
	ld.global.u16 	%rs62, [%rd13+4];
	// begin inline asm
	{  cvt.f32.f16 %f308, %rs62;}

	// end inline asm
	fma.rn.f32 	%f407, %f307, %f308, %f407;
$L__BB1_37:
	ld.global.f32 	%f309, [%rd8];
	mul.f32 	%f310, %f176, %f309;
	fma.rn.f32 	%f311, %f175, %f407, %f310;
	st.global.f32 	[%rd9], %f311;
	bra.uni 	$L__BB1_22;
$L__BB1_38:
	mul.f32 	%f181, %f176, %f129;
	fma.rn.f32 	%f415, %f175, %f327, %f181;
	not.pred 	%p21, %p2;
	@%p21 bra 	$L__BB1_40;
	ld.global.f32 	%f182, [%rd8];
	mul.f32 	%f183, %f176, %f182;
	fma.rn.f32 	%f184, %f175, 0f00000000, %f183;
	st.global.f32 	[%rd9], %f184;
$L__BB1_40:
	mul.f32 	%f185, %f176, %f130;
	fma.rn.f32 	%f414, %f175, %f326, %f185;
	@%p21 bra 	$L__BB1_42;
	ld.global.f32 	%f186, [%rd8];
	mul.f32 	%f187, %f176, %f186;
	fma.rn.f32 	%f188, %f175, 0f00000000, %f187;
	st.global.f32 	[%rd9], %f188;
$L__BB1_42:
	mul.f32 	%f189, %f176, %f131;
	fma.rn.f32 	%f413, %f175, %f325, %f189;
	@%p21 bra 	$L__BB1_44;
	ld.global.f32 	%f190, [%rd8];
	mul.f32 	%f191, %f176, %f190;
	fma.rn.f32 	%f192, %f175, 0f00000000, %f191;
	st.global.f32 	[%rd9], %f192;
$L__BB1_44:
	mul.f32 	%f193, %f176, %f132;
	fma.rn.f32 	%f412, %f175, %f324, %f193;
	@%p21 bra 	$L__BB1_46;
	ld.global.f32 	%f194, [%rd8];
	mul.f32 	%f195, %f176, %f194;
	fma.rn.f32 	%f196, %f175, 0f00000000, %f195;
	st.global.f32 	[%rd9], %f196;
$L__BB1_46:
	mul.f32 	%f197, %f176, %f133;
	fma.rn.f32 	%f411, %f175, %f323, %f197;
	@%p21 bra 	$L__BB1_48;
	ld.global.f32 	%f198, [%rd8];
	mul.f32 	%f199, %f176, %f198;
	fma.rn.f32 	%f200, %f175, 0f00000000, %f199;
	st.global.f32 	[%rd9], %f200;
$L__BB1_48:
	mul.f32 	%f201, %f176, %f134;
	fma.rn.f32 	%f410, %f175, %f322, %f201;
	@%p21 bra 	$L__BB1_50;
	ld.global.f32 	%f202, [%rd8];
	mul.f32 	%f203, %f176, %f202;
	fma.rn.f32 	%f204, %f175, 0f00000000, %f203;
	st.global.f32 	[%rd9], %f204;
$L__BB1_50:
	mul.f32 	%f205, %f176, %f135;
	fma.rn.f32 	%f409, %f175, %f321, %f205;
	@%p21 bra 	$L__BB1_52;
	ld.global.f32 	%f206, [%rd8];
	mul.f32 	%f207, %f176, %f206;
	fma.rn.f32 	%f208, %f175, 0f00000000, %f207;
	st.global.f32 	[%rd9], %f208;
$L__BB1_52:
	mul.f32 	%f209, %f176, %f136;
	fma.rn.f32 	%f408, %f175, %f320, %f209;
	@%p21 bra 	$L__BB1_54;
	ld.global.f32 	%f210, [%rd8];
	mul.f32 	%f211, %f176, %f210;
	fma.rn.f32 	%f212, %f175, 0f00000000, %f211;
	st.global.f32 	[%rd9], %f212;
$L__BB1_54:
	ld.param.u64 	%rd78, [_Z16wmma_example_dmrP6__halfS0_PfS1_S1_iiiff_param_4];
	cvta.to.global.u64 	%rd73, %rd78;
	add.s64 	%rd75, %rd73, %rd52;
	wmma.store.d.sync.aligned.col.m16n16k16.global.f32 	[%rd75], {%f415, %f414, %f413, %f412, %f411, %f410, %f409, %f408}, %r41;
$L__BB1_55:
	ret;

}
	// .globl	_Z11matrix_multP6__halfS0_iiiPf
.visible .entry _Z11matrix_multP6__halfS0_iiiPf(
	.param .u64 .ptr .align 1 _Z11matrix_multP6__halfS0_iiiPf_param_0,
	.param .u64 .ptr .align 1 _Z11matrix_multP6__halfS0_iiiPf_param_1,
	.param .u32 _Z11matrix_multP6__halfS0_iiiPf_param_2,
	.param .u32 _Z11matrix_multP6__halfS0_iiiPf_param_3,
	.param .u32 _Z11matrix_multP6__halfS0_iiiPf_param_4,
	.param .u64 .ptr .align 1 _Z11matrix_multP6__halfS0_iiiPf_param_5
)
{
	.reg .pred 	%p<13>;
	.reg .b16 	%rs<59>;
	.reg .b32 	%r<56>;
	.reg .b32 	%f<112>;
	.reg .b64 	%rd<27>;

	ld.param.u64 	%rd6, [_Z11matrix_multP6__halfS0_iiiPf_param_0];
	ld.param.u64 	%rd7, [_Z11matrix_multP6__halfS0_iiiPf_param_1];
	ld.param.u32 	%r30, [_Z11matrix_multP6__halfS0_iiiPf_param_2];
	ld.param.u32 	%r33, [_Z11matrix_multP6__halfS0_iiiPf_param_3];
	ld.param.u32 	%r32, [_Z11matrix_multP6__halfS0_iiiPf_param_4];
	ld.param.u64 	%rd5, [_Z11matrix_multP6__halfS0_iiiPf_param_5];
	cvta.to.global.u64 	%rd1, %rd7;
	cvta.to.global.u64 	%rd2, %rd6;
	mov.u32 	%r34, %ctaid.x;
	mov.u32 	%r35, %ntid.x;
	mov.u32 	%r36, %tid.x;
	mad.lo.s32 	%r1, %r34, %r35, %r36;
	mov.u32 	%r37, %ctaid.y;
	mov.u32 	%r38, %ntid.y;
	mov.u32 	%r39, %tid.y;
	mad.lo.s32 	%r40, %r37, %r38, %r39;
	setp.ge.s32 	%p1, %r1, %r30;
	setp.ge.s32 	%p2, %r40, %r33;
	or.pred  	%p3, %p1, %p2;
	@%p3 bra 	$L__BB2_15;
	setp.lt.s32 	%p4, %r32, 1;
	mov.f32 	%f111, 0f00000000;
	@%p4 bra 	$L__BB2_14;
	mul.lo.s32 	%r3, %r30, %r1;
	mul.lo.s32 	%r4, %r33, %r40;
	and.b32  	%r5, %r32, 15;
	setp.lt.u32 	%p5, %r32, 16;
	mov.f32 	%f111, 0f00000000;
	mov.b32 	%r51, 0;
	@%p5 bra 	$L__BB2_5;
	and.b32  	%r51, %r32, 2147483632;
	neg.s32 	%r49, %r51;
	add.s64 	%rd3, %rd2, 16;
	add.s64 	%rd4, %rd1, 16;
	mov.f32 	%f111, 0f00000000;
	mov.u32 	%r47, %r4;
	mov.u32 	%r48, %r3;
$L__BB2_4:
	.pragma "nounroll";
	mul.wide.s32 	%rd8, %r48, 2;
	add.s64 	%rd9, %rd3, %rd8;
	mul.wide.s32 	%rd10, %r47, 2;
	add.s64 	%rd11, %rd4, %rd10;
	ld.global.u16 	%rs1, [%rd9+-16];
	// begin inline asm
	{  cvt.f32.f16 %f18, %rs1;}

	// end inline asm
	ld.global.u16 	%rs2, [%rd11+-16];
	// begin inline asm
	{  cvt.f32.f16 %f19, %rs2;}

	// end inline asm
	fma.rn.f32 	%f50, %f18, %f19, %f111;
	ld.global.u16 	%rs3, [%rd9+-14];
	// begin inline asm
	{  cvt.f32.f16 %f20, %rs3;}

	// end inline asm
	ld.global.u16 	%rs4, [%rd11+-14];
	// begin inline asm
	{  cvt.f32.f16 %f21, %rs4;}

	// end inline asm
	fma.rn.f32 	%f51, %f20, %f21, %f50;
	ld.global.u16 	%rs5, [%rd9+-12];
	// begin inline asm
	{  cvt.f32.f16 %f22, %rs5;}

	// end inline asm
	ld.global.u16 	%rs6, [%rd11+-12];
	// begin inline asm
	{  cvt.f32.f16 %f23, %rs6;}

	// end inline asm
	fma.rn.f32 	%f52, %f22, %f23, %f51;
	ld.global.u16 	%rs7, [%rd9+-10];
	// begin inline asm
	{  cvt.f32.f16 %f24, %rs7;}

	// end inline asm
	ld.global.u16 	%rs8, [%rd11+-10];
	// begin inline asm
	{  cvt.f32.f16 %f25, %rs8;}

	// end inline asm
	fma.rn.f32 	%f53, %f24, %f25, %f52;
	ld.global.u16 	%rs9, [%rd9+-8];
	// begin inline asm
	{  cvt.f32.f16 %f26, %rs9;}

	// end inline asm
	ld.global.u16 	%rs10, [%rd11+-8];
	// begin inline asm
	{  cvt.f32.f16 %f27, %rs10;}

	// end inline asm
	fma.rn.f32 	%f54, %f26, %f27, %f53;
	ld.global.u16 	%rs11, [%rd9+-6];
	// begin inline asm
	{  cvt.f32.f16 %f28, %rs11;}

	// end inline asm
	ld.global.u16 	%rs12, [%rd11+-6];
	// begin inline asm
	{  cvt.f32.f16 %f29, %rs12;}

	// end inline asm
	fma.rn.f32 	%f55, %f28, %f29, %f54;
	ld.global.u16 	%rs13, [%rd9+-4];
	// begin inline asm
	{  cvt.f32.f16 %f30, %rs13;}

	// end inline asm
	ld.global.u16 	%rs14, [%rd11+-4];
	// begin inline asm
	{  cvt.f32.f16 %f31, %rs14;}

	// end inline asm
	fma.rn.f32 	%f56, %f30, %f31, %f55;
	ld.global.u16 	%rs15, [%rd9+-2];
	// begin inline asm
	{  cvt.f32.f16 %f32, %rs15;}

	// end inline asm
	ld.global.u16 	%rs16, [%rd11+-2];
	// begin inline asm
	{  cvt.f32.f16 %f33, %rs16;}

	// end inline asm
	fma.rn.f32 	%f57, %f32, %f33, %f56;
	ld.global.u16 	%rs17, [%rd9];
	// begin inline asm
	{  cvt.f32.f16 %f34, %rs17;}

	// end inline asm
	ld.global.u16 	%rs18, [%rd11];
	// begin inline asm
	{  cvt.f32.f16 %f35, %rs18;}

	// end inline asm
	fma.rn.f32 	%f58, %f34, %f35, %f57;
	ld.global.u16 	%rs19, [%rd9+2];
	// begin inline asm
	{  cvt.f32.f16 %f36, %rs19;}

	// end inline asm
	ld.global.u16 	%rs20, [%rd11+2];
	// begin inline asm
	{  cvt.f32.f16 %f37, %rs20;}

	// end inline asm
	fma.rn.f32 	%f59, %f36, %f37, %f58;
	ld.global.u16 	%rs21, [%rd9+4];
	// begin inline asm
	{  cvt.f32.f16 %f38, %rs21;}

	// end inline asm
	ld.global.u16 	%rs22, [%rd11+4];
	// begin inline asm
	{  cvt.f32.f16 %f39, %rs22;}

	// end inline asm
	fma.rn.f32 	%f60, %f38, %f39, %f59;
	ld.global.u16 	%rs23, [%rd9+6];
	// begin inline asm
	{  cvt.f32.f16 %f40, %rs23;}

	// end inline asm
	ld.global.u16 	%rs24, [%rd11+6];
	// begin inline asm
	{  cvt.f32.f16 %f41, %rs24;}

	// end inline asm
	fma.rn.f32 	%f61, %f40, %f41, %f60;
	ld.global.u16 	%rs25, [%rd9+8];
	// begin inline asm
	{  cvt.f32.f16 %f42, %rs25;}

	// end inline asm
	ld.global.u16 	%rs26, [%rd11+8];
	// begin inline asm
	{  cvt.f32.f16 %f43, %rs26;}

	// end inline asm
	fma.rn.f32 	%f62, %f42, %f43, %f61;
	ld.global.u16 	%rs27, [%rd9+10];
	// begin inline asm
	{  cvt.f32.f16 %f44, %rs27;}

	// end inline asm
	ld.global.u16 	%rs28, [%rd11+10];
	// begin inline asm
	{  cvt.f32.f16 %f45, %rs28;}

	// end inline asm
	fma.rn.f32 	%f63, %f44, %f45, %f62;
	ld.global.u16 	%rs29, [%rd9+12];
	// begin inline asm
	{  cvt.f32.f16 %f46, %rs29;}

	// end inline asm
	ld.global.u16 	%rs30, [%rd11+12];
	// begin inline asm
	{  cvt.f32.f16 %f47, %rs30;}

	// end inline asm
	fma.rn.f32 	%f64, %f46, %f47, %f63;
	ld.global.u16 	%rs31, [%rd9+14];
	// begin inline asm
	{  cvt.f32.f16 %f48, %rs31;}

	// end inline asm
	ld.global.u16 	%rs32, [%rd11+14];
	// begin inline asm
	{  cvt.f32.f16 %f49, %rs32;}

	// end inline asm
	fma.rn.f32 	%f111, %f48, %f49, %f64;
	add.s32 	%r49, %r49, 16;
	add.s32 	%r48, %r48, 16;
	add.s32 	%r47, %r47, 16;
	setp.ne.s32 	%p6, %r49, 0;
	@%p6 bra 	$L__BB2_4;
$L__BB2_5:
	setp.eq.s32 	%p7, %r5, 0;
	@%p7 bra 	$L__BB2_14;
	and.b32  	%r15, %r32, 7;
	setp.lt.u32 	%p8, %r5, 8;
	@%p8 bra 	$L__BB2_8;
	add.s32 	%r42, %r51, %r3;
	mul.wide.s32 	%rd12, %r42, 2;
	add.s64 	%rd13, %rd2, %rd12;
	ld.global.u16 	%rs33, [%rd13];
	// begin inline asm
	{  cvt.f32.f16 %f66, %rs33;}

	// end inline asm
	add.s32 	%r43, %r51, %r4;
	mul.wide.s32 	%rd14, %r43, 2;
	add.s64 	%rd15, %rd1, %rd14;
	ld.global.u16 	%rs34, [%rd15];
	// begin inline asm
	{  cvt.f32.f16 %f67, %rs34;}

	// end inline asm
	fma.rn.f32 	%f82, %f66, %f67, %f111;
	ld.global.u16 	%rs35, [%rd13+2];
	// begin inline asm
	{  cvt.f32.f16 %f68, %rs35;}

	// end inline asm
	ld.global.u16 	%rs36, [%rd15+2];
	// begin inline asm
	{  cvt.f32.f16 %f69, %rs36;}

	// end inline asm
	fma.rn.f32 	%f83, %f68, %f69, %f82;
	ld.global.u16 	%rs37, [%rd13+4];
	// begin inline asm
	{  cvt.f32.f16 %f70, %rs37;}

	// end inline asm
	ld.global.u16 	%rs38, [%rd15+4];
	// begin inline asm
	{  cvt.f32.f16 %f71, %rs38;}

	// end inline asm
	fma.rn.f32 	%f84, %f70, %f71, %f83;
	ld.global.u16 	%rs39, [%rd13+6];
	// begin inline asm
	{  cvt.f32.f16 %f72, %rs39;}

	// end inline asm
	ld.global.u16 	%rs40, [%rd15+6];
	// begin inline asm
	{  cvt.f32.f16 %f73, %rs40;}

	// end inline asm
	fma.rn.f32 	%f85, %f72, %f73, %f84;
	ld.global.u16 	%rs41, [%rd13+8];
	// begin inline asm
	{  cvt.f32.f16 %f74, %rs41;}

	// end inline asm
	ld.global.u16 	%rs42, [%rd15+8];
	// begin inline asm
	{  cvt.f32.f16 %f75, %rs42;}

	// end inline asm
	fma.rn.f32 	%f86, %f74, %f75, %f85;
	ld.global.u16 	%rs43, [%rd13+10];
	// begin inline asm
	{  cvt.f32.f16 %f76, %rs43;}

	// end inline asm
	ld.global.u16 	%rs44, [%rd15+10];
	// begin inline asm
	{  cvt.f32.f16 %f77, %rs44;}

	// end inline asm
	fma.rn.f32 	%f87, %f76, %f77, %f86;
	ld.global.u16 	%rs45, [%rd13+12];
	// begin inline asm
	{  cvt.f32.f16 %f78, %rs45;}

	// end inline asm
	ld.global.u16 	%rs46, [%rd15+12];
	// begin inline asm
	{  cvt.f32.f16 %f79, %rs46;}

	// end inline asm
	fma.rn.f32 	%f88, %f78, %f79, %f87;
	ld.global.u16 	%rs47, [%rd13+14];
	// begin inline asm
	{  cvt.f32.f16 %f80, %rs47;}

	// end inline asm
	ld.global.u16 	%rs48, [%rd15+14];
	// begin inline asm
	{  cvt.f32.f16 %f81, %rs48;}

	// end inline asm
	fma.rn.f32 	%f111, %f80, %f81, %f88;
	add.s32 	%r51, %r51, 8;
$L__BB2_8:
	setp.eq.s32 	%p9, %r15, 0;
	@%p9 bra 	$L__BB2_14;
	and.b32  	%r18, %r32, 3;
	setp.lt.u32 	%p10, %r15, 4;
	@%p10 bra 	$L__BB2_11;
	add.s32 	%r44, %r51, %r3;
	mul.wide.s32 	%rd16, %r44, 2;
	add.s64 	%rd17, %rd2, %rd16;
	ld.global.u16 	%rs49, [%rd17];
	// begin inline asm
	{  cvt.f32.f16 %f90, %rs49;}

	// end inline asm
	add.s32 	%r45, %r51, %r4;
	mul.wide.s32 	%rd18, %r45, 2;
	add.s64 	%rd19, %rd1, %rd18;
	ld.global.u16 	%rs50, [%rd19];
	// begin inline asm
	{  cvt.f32.f16 %f91, %rs50;}

	// end inline asm
	fma.rn.f32 	%f98, %f90, %f91, %f111;
	ld.global.u16 	%rs51, [%rd17+2];
	// begin inline asm
	{  cvt.f32.f16 %f92, %rs51;}

	// end inline asm
	ld.global.u16 	%rs52, [%rd19+2];
	// begin inline asm
	{  cvt.f32.f16 %f93, %rs52;}

	// end inline asm
	fma.rn.f32 	%f99, %f92, %f93, %f98;
	ld.global.u16 	%rs53, [%rd17+4];
	// begin inline asm
	{  cvt.f32.f16 %f94, %rs53;}

	// end inline asm
	ld.global.u16 	%rs54, [%rd19+4];
	// begin inline asm
	{  cvt.f32.f16 %f95, %rs54;}

	// end inline asm
	fma.rn.f32 	%f100, %f94, %f95, %f99;
	ld.global.u16 	%rs55, [%rd17+6];
	// begin inline asm
	{  cvt.f32.f16 %f96, %rs55;}

	// end inline asm
	ld.global.u16 	%rs56, [%rd19+6];
	// begin inline asm
	{  cvt.f32.f16 %f97, %rs56;}

	// end inline asm
	fma.rn.f32 	%f111, %f96, %f97, %f100;
	add.s32 	%r51, %r51, 4;
$L__BB2_11:
	setp.eq.s32 	%p11, %r18, 0;
	@%p11 bra 	$L__BB2_14;
	add.s32 	%r55, %r51, %r4;
	add.s32 	%r54, %r51, %r3;
	neg.s32 	%r53, %r18;
$L__BB2_13:
	.pragma "nounroll";
	mul.wide.s32 	%rd20, %r55, 2;
	add.s64 	%rd21, %rd1, %rd20;
	mul.wide.s32 	%rd22, %r54, 2;
	add.s64 	%rd23, %rd2, %rd22;
	ld.global.u16 	%rs57, [%rd23];
	// begin inline asm
	{  cvt.f32.f16 %f101, %rs57;}

	// end inline asm
	ld.global.u16 	%rs58, [%rd21];
	// begin inline asm
	{  cvt.f32.f16 %f102, %rs58;}

	// end inline asm
	fma.rn.f32 	%f111, %f101, %f102, %f111;
	add.s32 	%r55, %r55, 1;
	add.s32 	%r54, %r54, 1;
	add.s32 	%r53, %r53, 1;
	setp.ne.s32 	%p12, %r53, 0;
	@%p12 bra 	$L__BB2_13;
$L__BB2_14:
	mad.lo.s32 	%r46, %r30, %r1, %r40;
	cvta.to.global.u64 	%rd24, %rd5;
	mul.wide.s32 	%rd25, %r46, 4;
	add.s64 	%rd26, %rd24, %rd25;
	st.global.f32 	[%rd26], %f111;
$L__BB2_15:
	ret;

}
	// .globl	_Z17convertFp32ToFp16P6__halfPfi
.visible .entry _Z17convertFp32ToFp16P6__halfPfi(
	.param .u64 .ptr .align 1 _Z17convertFp32ToFp16P6__halfPfi_param_0,
	.param .u64 .ptr .align 1 _Z17convertFp32ToFp16P6__halfPfi_param_1,
	.param .u32 _Z17convertFp32ToFp16P6__halfPfi_param_2
)
{
	.reg .pred 	%p<2>;
	.reg .b16 	%rs<2>;
	.reg .b32 	%r<6>;
	.reg .b32 	%f<2>;
	.reg .b64 	%rd<9>;

	ld.param.u64 	%rd1, [_Z17convertFp32ToFp16P6__halfPfi_param_0];
	ld.param.u64 	%rd2, [_Z17convertFp32ToFp16P6__halfPfi_param_1];
	ld.param.u32 	%r2, [_Z17convertFp32ToFp16P6__halfPfi_param_2];
	mov.u32 	%r3, %ntid.x;
	mov.u32 	%r4, %ctaid.x;
	mov.u32 	%r5, %tid.x;
	mad.lo.s32 	%r1, %r3, %r4, %r5;
	setp.ge.s32 	%p1, %r1, %r2;
	@%p1 bra 	$L__BB3_2;
	cvta.to.global.u64 	%rd3, %rd2;
	cvta.to.global.u64 	%rd4, %rd1;
	mul.wide.s32 	%rd5, %r1, 2;
	add.s64 	%rd6, %rd4, %rd5;
	mul.wide.s32 	%rd7, %r1, 4;
	add.s64 	%rd8, %rd3, %rd7;
	ld.global.f32 	%f1, [%rd8];
	// begin inline asm
	{  cvt.rn.f16.f32 %rs1, %f1;}

	// end inline asm
	st.global.u16 	[%rd6], %rs1;
$L__BB3_2:
	ret;

}


// ===== COMPILED SASS (sm_100) =====

	.target	sm_100

	.elftype	@"ET_EXEC"


//--------------------- .note.nv.tkinfo           --------------------------
	.section	.note.nv.tkinfo,"",@"SHT_NOTE"
	.sectionflags	@"SHF_NOTE_NV_TKINFO"
	.tkinfo
        /*0018*/ 	.word	0x00000002
        /*0030*/ 	.string	""
        /*0030*/ 	.string	"ptxas"
        /*0030*/ 	.string	"Cuda compilation tools, release 13.0, V13.0.88"
        /*0030*/ 	.string	"Build cuda_13.0.r13.0/compiler.36424714_0"
        /*0030*/ 	.string	"-arch sm_100 -m 64 "



//--------------------- .note.nv.cuinfo           --------------------------
	.section	.note.nv.cuinfo,"",@"SHT_NOTE"
	.sectionflags	@"SHF_NOTE_NV_CUINFO"
        /*0018*/ 	.short	0x0002
        /*001a*/ 	.short	0x0064
        /*001c*/ 	.short	0x0082
	.zero		2


//--------------------- .nv.info                  --------------------------
	.section	.nv.info,"",@"SHT_CUDA_INFO"
	.align	4


	//----- nvinfo : EIATTR_REGCOUNT
	.align		4
        /*0000*/ 	.byte	0x04, 0x2f
        /*0002*/ 	.short	(.L_1 - .L_0)
	.align		4
.L_0:
        /*0004*/ 	.word	index@(_Z12wmma_exampleP6__halfS0_Pfiiiff)
        /*0008*/ 	.word	0x00000020


	//----- nvinfo : EIATTR_FRAME_SIZE
	.align		4
.L_1:
        /*000c*/ 	.byte	0x04, 0x11
        /*000e*/ 	.short	(.L_3 - .L_2)
	.align		4
.L_2:
        /*0010*/ 	.word	index@(_Z12wmma_exampleP6__halfS0_Pfiiiff)
        /*0014*/ 	.word	0x00000000


	//----- nvinfo : EIATTR_REGCOUNT
	.align		4
.L_3:
        /*0018*/ 	.byte	0x04, 0x2f
        /*001a*/ 	.short	(.L_5 - .L_4)
	.align		4
.L_4:
        /*001c*/ 	.word	index@(_Z16wmma_example_dmrP6__halfS0_PfS1_S1_iiiff)
        /*0020*/ 	.word	0x00000020


	//----- nvinfo : EIATTR_FRAME_SIZE
	.align		4
.L_5:
        /*0024*/ 	.byte	0x04, 0x11
        /*0026*/ 	.short	(.L_7 - .L_6)
	.align		4
.L_6:
        /*0028*/ 	.word	index@(_Z16wmma_example_dmrP6__halfS0_PfS1_S1_iiiff)
        /*002c*/ 	.word	0x00000040


	//----- nvinfo : EIATTR_REGCOUNT
	.align		4
.L_7:
        /*0030*/ 	.byte	0x04, 0x2f
        /*0032*/ 	.short	(.L_9 - .L_8)
	.align		4
.L_8:
        /*0034*/ 	.word	index@(_Z11matrix_multP6__halfS0_iiiPf)
        /*0038*/ 	.word	0x00000020


	//----- nvinfo : EIATTR_FRAME_SIZE
	.align		4
.L_9:
        /*003c*/ 	.byte	0x04, 0x11
        /*003e*/ 	.short	(.L_11 - .L_10)
	.align		4
.L_10:
        /*0040*/ 	.word	index@(_Z11matrix_multP6__halfS0_iiiPf)
        /*0044*/ 	.word	0x00000000


	//----- nvinfo : EIATTR_REGCOUNT
	.align		4
.L_11:
        /*0048*/ 	.byte	0x04, 0x2f
        /*004a*/ 	.short	(.L_13 - .L_12)
	.align		4
.L_12:
        /*004c*/ 	.word	index@(_Z17convertFp32ToFp16P6__halfPfi)
        /*0050*/ 	.word	0x0000000a


	//----- nvinfo : EIATTR_FRAME_SIZE
	.align		4
.L_13:
        /*0054*/ 	.byte	0x04, 0x11
        /*0056*/ 	.short	(.L_15 - .L_14)
	.align		4
.L_14:
        /*0058*/ 	.word	index@(_Z17convertFp32ToFp16P6__halfPfi)
        /*005c*/ 	.word	0x00000000


	//----- nvinfo : EIATTR_MIN_STACK_SIZE
	.align		4
.L_15:
        /*0060*/ 	.byte	0x04, 0x12
        /*0062*/ 	.short	(.L_17 - .L_16)
	.align		4
.L_16:
        /*0064*/ 	.word	index@(_Z17convertFp32ToFp16P6__halfPfi)
        /*0068*/ 	.word	0x00000000


	//----- nvinfo : EIATTR_MIN_STACK_SIZE
	.align		4
.L_17:
        /*006c*/ 	.byte	0x04, 0x12
        /*006e*/ 	.short	(.L_19 - .L_18)
	.align		4
.L_18:
        /*0070*/ 	.word	index@(_Z11matrix_multP6__halfS0_iiiPf)
        /*0074*/ 	.word	0x00000000


	//----- nvinfo : EIATTR_MIN_STACK_SIZE
	.align		4
.L_19:
        /*0078*/ 	.byte	0x04, 0x12
        /*007a*/ 	.short	(.L_21 - .L_20)
	.align		4
.L_20:
        /*007c*/ 	.word	index@(_Z16wmma_example_dmrP6__halfS0_PfS1_S1_iiiff)
        /*0080*/ 	.word	0x00000040


	//----- nvinfo : EIATTR_MIN_STACK_SIZE
	.align		4
.L_21:
        /*0084*/ 	.byte	0x04, 0x12
        /*0086*/ 	.short	(.L_23 - .L_22)
	.align		4
.L_22:
        /*0088*/ 	.word	index@(_Z12wmma_exampleP6__halfS0_Pfiiiff)
        /*008c*/ 	.word	0x00000000
.L_23:


//--------------------- .nv.compat                --------------------------
	.section	.nv.compat,"",@"SHT_CUDA_COMPAT_INFO"
	.align	4
        /*0000*/ 	.byte	0x02, 0x09, 0x00, 0x00, 0x02, 0x02, 0x01, 0x00, 0x02, 0x05, 0x05, 0x00, 0x03, 0x07, 0x01, 0x01
        /*0010*/ 	.byte	0x02, 0x03, 0x00, 0x00, 0x02, 0x06, 0x01, 0x00, 0x04, 0x0b, 0x08, 0x00, 0x09, 0x00, 0x00, 0x00
        /*0020*/ 	.byte	0x00, 0x00, 0x00, 0x00


//--------------------- .nv.info._Z17convertFp32ToFp16P6__halfPfi --------------------------
	.section	.nv.info._Z17convertFp32ToFp16P6__halfPfi,"",@"SHT_CUDA_INFO"
	.sectionflags	@""
	.align	4


	//----- nvinfo : EIATTR_CUDA_API_VERSION
	.align		4
        /*0000*/ 	.byte	0x04, 0x37
        /*0002*/ 	.short	(.L_25 - .L_24)
.L_24:
        /*0004*/ 	.word	0x00000082


	//----- nvinfo : EIATTR_KPARAM_INFO
	.align		4
.L_25:
        /*0008*/ 	.byte	0x04, 0x17
        /*000a*/ 	.short	(.L_27 - .L_26)
.L_26:
        /*000c*/ 	.word	0x00000000
        /*0010*/ 	.short	0x0002
        /*0012*/ 	.short	0x0010
        /*0014*/ 	.byte	0x00, 0xf0, 0x11, 0x00


	//----- nvinfo : EIATTR_KPARAM_INFO
	.align		4
.L_27:
        /*0018*/ 	.byte	0x04, 0x17
        /*001a*/ 	.short	(.L_29 - .L_28)
.L_28:
        /*001c*/ 	.word	0x00000000
        /*0020*/ 	.short	0x0001
        /*0022*/ 	.short	0x0008
        /*0024*/ 	.byte	0x00, 0xf5, 0x21, 0x00


	//----- nvinfo : EIATTR_KPARAM_INFO
	.align		4
.L_29:
        /*0028*/ 	.byte	0x04, 0x17
        /*002a*/ 	.short	(.L_31 - .L_30)
.L_30:
        /*002c*/ 	.word	0x00000000
        /*0030*/ 	.short	0x0000
        /*0032*/ 	.short	0x0000
        /*0034*/ 	.byte	0x00, 0xf5, 0x21, 0x00


	//----- nvinfo : EIATTR_SPARSE_MMA_MASK
	.align		4
.L_31:
        /*0038*/ 	.byte	0x03, 0x50
        /*003a*/ 	.short	0x0000


	//----- nvinfo : EIATTR_MAXREG_COUNT
	.align		4
        /*003c*/ 	.byte	0x03, 0x1b
        /*003e*/ 	.short	0x00ff


	//----- nvinfo : EIATTR_MERCURY_ISA_VERSION
	.align		4
        /*0040*/ 	.byte	0x03, 0x5f
        /*0042*/ 	.short	0x0101


	//----- nvinfo : EIATTR_VRC_CTA_INIT_COUNT
	.align		4
        /*0044*/ 	.byte	0x02, 0x4a
	.zero		1
	.zero		1


	//----- nvinfo : EIATTR_EXIT_INSTR_OFFSETS
	.align		4
        /*0048*/ 	.byte	0x04, 0x1c
        /*004a*/ 	.short	(.L_33 - .L_32)


	//   ....[0]....
.L_32:
        /*004c*/ 	.word	0x00000070


	//   ....[1]....
        /*0050*/ 	.word	0x00000100


	//----- nvinfo : EIATTR_CBANK_PARAM_SIZE
	.align		4
.L_33:
        /*0054*/ 	.byte	0x03, 0x19
        /*0056*/ 	.short	0x0014


	//----- nvinfo : EIATTR_PARAM_CBANK
	.align		4
        /*0058*/ 	.byte	0x04, 0x0a
        /*005a*/ 	.short	(.L_35 - .L_34)
	.align		4
.L_34:
        /*005c*/ 	.word	index@(.nv.constant0._Z17convertFp32ToFp16P6__halfPfi)
        /*0060*/ 	.short	0x0380
        /*0062*/ 	.short	0x0014


	//----- nvinfo : EIATTR_SW_WAR
	.align		4
.L_35:
        /*0064*/ 	.byte	0x04, 0x36
        /*0066*/ 	.short	(.L_37 - .L_36)
.L_36:
        /*0068*/ 	.word	0x00000008
.L_37:


//--------------------- .nv.info._Z11matrix_multP6__halfS0_iiiPf --------------------------
	.section	.nv.info._Z11matrix_multP6__halfS0_iiiPf,"",@"SHT_CUDA_INFO"
	.sectionflags	@""
	.align	4


	//----- nvinfo : EIATTR_CUDA_API_VERSION
	.align		4
        /*0000*/ 	.byte	0x04, 0x37
        /*0002*/ 	.short	(.L_39 - .L_38)
.L_38:
        /*0004*/ 	.word	0x00000082


	//----- nvinfo : EIATTR_KPARAM_INFO
	.align		4
.L_39:
        /*0008*/ 	.byte	0x04, 0x17
        /*000a*/ 	.short	(.L_41 - .L_40)
.L_40:
        /*000c*/ 	.word	0x00000000
        /*0010*/ 	.short	0x0005
        /*0012*/ 	.short	0x0020
        /*0014*/ 	.byte	0x00, 0xf5, 0x21, 0x00


	//----- nvinfo : EIATTR_KPARAM_INFO
	.align		4
.L_41:
        /*0018*/ 	.byte	0x04, 0x17
        /*001a*/ 	.short	(.L_43 - .L_42)
.L_42:
        /*001c*/ 	.word	0x00000000
        /*0020*/ 	.short	0x0004
        /*0022*/ 	.short	0x0018
        /*0024*/ 	.byte	0x00, 0xf0, 0x11, 0x00


	//----- nvinfo : EIATTR_KPARAM_INFO
	.align		4
.L_43:
        /*0028*/ 	.byte	0x04, 0x17
        /*002a*/ 	.short	(.L_45 - .L_44)
.L_44:
        /*002c*/ 	.word	0x00000000
        /*0030*/ 	.short	0x0003
        /*0032*/ 	.short	0x0014
        /*0034*/ 	.byte	0x00, 0xf0, 0x11, 0x00


	//----- nvinfo : EIATTR_KPARAM_INFO
	.align		4
.L_45:
        /*0038*/ 	.byte	0x04, 0x17
        /*003a*/ 	.short	(.L_47 - .L_46)
.L_46:
        /*003c*/ 	.word	0x00000000
        /*0040*/ 	.short	0x0002
        /*0042*/ 	.short	0x0010
        /*0044*/ 	.byte	0x00, 0xf0, 0x11, 0x00


	//----- nvinfo : EIATTR_KPARAM_INFO
	.align		4
.L_47:
        /*0048*/ 	.byte	0x04, 0x17
        /*004a*/ 	.short	(.L_49 - .L_48)
.L_48:
        /*004c*/ 	.word	0x00000000
        /*0050*/ 	.short	0x0001
        /*0052*/ 	.short	0x0008
        /*0054*/ 	.byte	0x00, 0xf5, 0x21, 0x00


	//----- nvinfo : EIATTR_KPARAM_INFO
	.align		4
.L_49:
        /*0058*/ 	.byte	0x04, 0x17
        /*005a*/ 	.short	(.L_51 - .L_50)
.L_50:
        /*005c*/ 	.word	0x00000000
        /*0060*/ 	.short	0x0000
        /*0062*/ 	.short	0x0000
        /*0064*/ 	.byte	0x00, 0xf5, 0x21, 0x00


	//----- nvinfo : EIATTR_SPARSE_MMA_MASK
	.align		4
.L_51:
        /*0068*/ 	.byte	0x03, 0x50
        /*006a*/ 	.short	0x0000


	//----- nvinfo : EIATTR_MAXREG_COUNT
	.align		4
        /*006c*/ 	.byte	0x03, 0x1b
        /*006e*/ 	.short	0x00ff


	//----- nvinfo : EIATTR_MERCURY_ISA_VERSION
	.align		4
        /*0070*/ 	.byte	0x03, 0x5f
        /*0072*/ 	.short	0x0101


	//----- nvinfo : EIATTR_VRC_CTA_INIT_COUNT
	.align		4
        /*0074*/ 	.byte	0x02, 0x4a
	.zero		1
	.zero		1


	//----- nvinfo : EIATTR_EXIT_INSTR_OFFSETS
	.align		4
        /*0078*/ 	.byte	0x04, 0x1c
        /*007a*/ 	.short	(.L_53 - .L_52)


	//   ....[0]....
.L_52:
        /*007c*/ 	.word	0x000000c0


	//   ....[1]....
        /*0080*/ 	.word	0x00000e90


	//----- nvinfo : EIATTR_CBANK_PARAM_SIZE
	.align		4
.L_53:
        /*0084*/ 	.byte	0x03, 0x19
        /*0086*/ 	.short	0x0028


	//----- nvinfo : EIATTR_PARAM_CBANK
	.align		4
        /*0088*/ 	.byte	0x04, 0x0a
        /*008a*/ 	.short	(.L_55 - .L_54)
	.align		4
.L_54:
        /*008c*/ 	.word	index@(.nv.constant0._Z11matrix_multP6__halfS0_iiiPf)
        /*0090*/ 	.short	0x0380
        /*0092*/ 	.short	0x0028


	//----- nvinfo : EIATTR_SW_WAR
	.align		4
.L_55:
        /*0094*/ 	.byte	0x04, 0x36
        /*0096*/ 	.short	(.L_57 - .L_56)
.L_56:
        /*0098*/ 	.word	0x00000008
.L_57:


//--------------------- .nv.info._Z16wmma_example_dmrP6__halfS0_PfS1_S1_iiiff --------------------------
	.section	.nv.info._Z16wmma_example_dmrP6__halfS0_PfS1_S1_iiiff,"",@"SHT_CUDA_INFO"
	.sectionflags	@""
	.align	4


	//----- nvinfo : EIATTR_CUDA_API_VERSION
	.align		4
        /*0000*/ 	.byte	0x04, 0x37
        /*0002*/ 	.short	(.L_59 - .L_58)
.L_58:
        /*0004*/ 	.word	0x00000082


	//----- nvinfo : EIATTR_KPARAM_INFO
	.align		4
.L_59:
        /*0008*/ 	.byte	0x04, 0x17
        /*000a*/ 	.short	(.L_61 - .L_60)
.L_60:
        /*000c*/ 	.word	0x00000000
        /*0010*/ 	.short	0x0009
        /*0012*/ 	.short	0x0038
        /*0014*/ 	.byte	0x00, 0xf0, 0x11, 0x00


	//----- nvinfo : EIATTR_KPARAM_INFO
	.align		4
.L_61:
        /*0018*/ 	.byte	0x04, 0x17
        /*001a*/ 	.short	(.L_63 - .L_62)
.L_62:
        /*001c*/ 	.word	0x00000000
        /*0020*/ 	.short	0x0008
        /*0022*/ 	.short	0x0034
        /*0024*/ 	.byte	0x00, 0xf0, 0x11, 0x00


	//----- nvinfo : EIATTR_KPARAM_INFO
	.align		4
.L_63:
        /*0028*/ 	.byte	0x04, 0x17
        /*002a*/ 	.short	(.L_65 - .L_64)
.L_64:
        /*002c*/ 	.word	0x00000000
        /*0030*/ 	.short	0x0007
        /*0032*/ 	.short	0x0030
        /*0034*/ 	.byte	0x00, 0xf0, 0x11, 0x00


	//----- nvinfo : EIATTR_KPARAM_INFO
	.align		4
.L_65:
        /*0038*/ 	.byte	0x04, 0x17
        /*003a*/ 	.short	(.L_67 - .L_66)
.L_66:
        /*003c*/ 	.word	0x00000000
        /*0040*/ 	.short	0x0006
        /*0042*/ 	.short	0x002c
        /*0044*/ 	.byte	0x00, 0xf0, 0x11, 0x00


	//----- nvinfo : EIATTR_KPARAM_INFO
	.align		4
.L_67:
        /*0048*/ 	.byte	0x04, 0x17
        /*004a*/ 	.short	(.L_69 - .L_68)
.L_68:
        /*004c*/ 	.word	0x00000000
        /*0050*/ 	.short	0x0005
        /*0052*/ 	.short	0x0028
        /*0054*/ 	.byte	0x00, 0xf0, 0x11, 0x00


	//----- nvinfo : EIATTR_KPARAM_INFO
	.align		4
.L_69:
        /*0058*/ 	.byte	0x04, 0x17
        /*005a*/ 	.short	(.L_71 - .L_70)
.L_70:
        /*005c*/ 	.word	0x00000000
        /*0060*/ 	.short	0x0004
        /*0062*/ 	.short	0x0020
        /*0064*/ 	.byte	0x00, 0xf5, 0x21, 0x00


	//----- nvinfo : EIATTR_KPARAM_INFO
	.align		4
.L_71:
        /*0068*/ 	.byte	0x04, 0x17
        /*006a*/ 	.short	(.L_73 - .L_72)
.L_72:
        /*006c*/ 	.word	0x00000000
        /*0070*/ 	.short	0x0003
        /*0072*/ 	.short	0x0018
        /*0074*/ 	.byte	0x00, 0xf5, 0x21, 0x00


	//----- nvinfo : EIATTR_KPARAM_INFO
	.align		4
.L_73:
        /*0078*/ 	.byte	0x04, 0x17
        /*007a*/ 	.short	(.L_75 - .L_74)
.L_74:
        /*007c*/ 	.word	0x00000000
        /*0080*/ 	.short	0x0002
        /*0082*/ 	.short	0x0010
        /*0084*/ 	.byte	0x00, 0xf5, 0x21, 0x00


	//----- nvinfo : EIATTR_KPARAM_INFO
	.align		4
.L_75:
        /*0088*/ 	.byte	0x04, 0x17
        /*008a*/ 	.short	(.L_77 - .L_76)
.L_76:
        /*008c*/ 	.word	0x00000000
        /*0090*/ 	.short	0x0001
        /*0092*/ 	.short	0x0008
        /*0094*/ 	.byte	0x00, 0xf5, 0x21, 0x00


	//----- nvinfo : EIATTR_KPARAM_INFO
	.align		4
.L_77:
        /*0098*/ 	.byte	0x04, 0x17
        /*009a*/ 	.short	(.L_79 - .L_78)
.L_78:
        /*009c*/ 	.word	0x00000000
        /*00a0*/ 	.short	0x0000
        /*00a2*/ 	.short	0x0000
        /*00a4*/ 	.byte	0x00, 0xf5, 0x21, 0x00


	//----- nvinfo : EIATTR_SPARSE_MMA_MASK
	.align		4
.L_79:
        /*00a8*/ 	.byte	0x03, 0x50
        /*00aa*/ 	.short	0x0000


	//----- nvinfo : EIATTR_WMMA_USED
	.align		4
        /*00ac*/ 	.byte	0x01, 0x2b
	.zero		2


	//----- nvinfo : EIATTR_MAXREG_COUNT
	.align		4
        /*00b0*/ 	.byte	0x03, 0x1b
        /*00b2*/ 	.short	0x00ff


	//----- nvinfo : EIATTR_MERCURY_ISA_VERSION
	.align		4
        /*00b4*/ 	.byte	0x03, 0x5f
        /*00b6*/ 	.short	0x0101


	//----- nvinfo : EIATTR_VRC_CTA_INIT_COUNT
	.align		4
        /*00b8*/ 	.byte	0x02, 0x4a
	.zero		1
	.zero		1


	//----- nvinfo : EIATTR_EXIT_INSTR_OFFSETS
	.align		4
        /*00bc*/ 	.byte	0x04, 0x1c
        /*00be*/ 	.short	(.L_81 - .L_80)


	//   ....[0]....
.L_80:
        /*00c0*/ 	.word	0x00001100


	//   ....[1]....
        /*00c4*/ 	.word	0x00002870


	//----- nvinfo : EIATTR_CRS_STACK_SIZE
	.align		4
.L_81:
        /*00c8*/ 	.byte	0x04, 0x1e
        /*00ca*/ 	.short	(.L_83 - .L_82)
.L_82:
        /*00cc*/ 	.word	0x00000000


	//----- nvinfo : EIATTR_CBANK_PARAM_SIZE
	.align		4
.L_83:
        /*00d0*/ 	.byte	0x03, 0x19
        /*00d2*/ 	.short	0x003c


	//----- nvinfo : EIATTR_PARAM_CBANK
	.align		4
        /*00d4*/ 	.byte	0x04, 0x0a
        /*00d6*/ 	.short	(.L_85 - .L_84)
	.align		4
.L_84:
        /*00d8*/ 	.word	index@(.nv.constant0._Z16wmma_example_dmrP6__halfS0_PfS1_S1_iiiff)
        /*00dc*/ 	.short	0x0380
        /*00de*/ 	.short	0x003c


	//----- nvinfo : EIATTR_SW_WAR
	.align		4
.L_85:
        /*00e0*/ 	.byte	0x04, 0x36
        /*00e2*/ 	.short	(.L_87 - .L_86)
.L_86:
        /*00e4*/ 	.word	0x00000008
.L_87:


//--------------------- .nv.info._Z12wmma_exampleP6__halfS0_Pfiiiff --------------------------
	.section	.nv.info._Z12wmma_exampleP6__halfS0_Pfiiiff,"",@"SHT_CUDA_INFO"
	.sectionflags	@""
	.align	4


	//----- nvinfo : EIATTR_CUDA_API_VERSION
	.align		4
        /*0000*/ 	.byte	0x04, 0x37
        /*0002*/ 	.short	(.L_89 - .L_88)
.L_88:
        /*0004*/ 	.word	0x00000082


	//----- nvinfo : EIATTR_KPARAM_INFO
	.align		4
.L_89:
        /*0008*/ 	.byte	0x04, 0x17
        /*000a*/ 	.short	(.L_91 - .L_90)
.L_90:
        /*000c*/ 	.word	0x00000000
        /*0010*/ 	.short	0x0007
        /*0012*/ 	.short	0x0028
        /*0014*/ 	.byte	0x00, 0xf0, 0x11, 0x00


	//----- nvinfo : EIATTR_KPARAM_INFO
	.align		4
.L_91:
        /*0018*/ 	.byte	0x04, 0x17
        /*001a*/ 	.short	(.L_93 - .L_92)
.L_92:
        /*001c*/ 	.word	0x00000000
        /*0020*/ 	.short	0x0006
        /*0022*/ 	.short	0x0024
        /*0024*/ 	.byte	0x00, 0xf0, 0x11, 0x00


	//----- nvinfo : EIATTR_KPARAM_INFO
	.align		4
.L_93:
        /*0028*/ 	.byte	0x04, 0x17
        /*002a*/ 	.short	(.L_95 - .L_94)
.L_94:
        /*002c*/ 	.word	0x00000000
        /*0030*/ 	.short	0x0005
        /*0032*/ 	.short	0x0020
        /*0034*/ 	.byte	0x00, 0xf0, 0x11, 0x00


	//----- nvinfo : EIATTR_KPARAM_INFO
	.align		4
.L_95:
        /*0038*/ 	.byte	0x04, 0x17
        /*003a*/ 	.short	(.L_97 - .L_96)
.L_96:
        /*003c*/ 	.word	0x00000000
        /*0040*/ 	.short	0x0004
        /*0042*/ 	.short	0x001c
        /*0044*/ 	.byte	0x00, 0xf0, 0x11, 0x00


	//----- nvinfo : EIATTR_KPARAM_INFO
	.align		4
.L_97:
        /*0048*/ 	.byte	0x04, 0x17
        /*004a*/ 	.short	(.L_99 - .L_98)
.L_98:
        /*004c*/ 	.word	0x00000000
        /*0050*/ 	.short	0x0003
        /*0052*/ 	.short	0x0018
        /*0054*/ 	.byte	0x00, 0xf0, 0x11, 0x00


	//----- nvinfo : EIATTR_KPARAM_INFO
	.align		4
.L_99:
        /*0058*/ 	.byte	0x04, 0x17
        /*005a*/ 	.short	(.L_101 - .L_100)
.L_100:
        /*005c*/ 	.word	0x00000000
        /*0060*/ 	.short	0x0002
        /*0062*/ 	.short	0x0010
        /*0064*/ 	.byte	0x00, 0xf5, 0x21, 0x00


	//----- nvinfo : EIATTR_KPARAM_INFO
	.align		4
.L_101:
        /*0068*/ 	.byte	0x04, 0x17
        /*006a*/ 	.short	(.L_103 - .L_102)
.L_102:
        /*006c*/ 	.word	0x00000000
        /*0070*/ 	.short	0x0001
        /*0072*/ 	.short	0x0008
        /*0074*/ 	.byte	0x00, 0xf5, 0x21, 0x00


	//----- nvinfo : EIATTR_KPARAM_INFO
	.align		4
.L_103:
        /*0078*/ 	.byte	0x04, 0x17
        /*007a*/ 	.short	(.L_105 - .L_104)
.L_104:
        /*007c*/ 	.word	0x00000000
        /*0080*/ 	.short	0x0000
        /*0082*/ 	.short	0x0000
        /*0084*/ 	.byte	0x00, 0xf5, 0x21, 0x00


	//----- nvinfo : EIATTR_SPARSE_MMA_MASK
	.align		4
.L_105:
        /*0088*/ 	.byte	0x03, 0x50
        /*008a*/ 	.short	0x0000


	//----- nvinfo : EIATTR_WMMA_USED
	.align		4
        /*008c*/ 	.byte	0x01, 0x2b
	.zero		2


	//----- nvinfo : EIATTR_MAXREG_COUNT
	.align		4
        /*0090*/ 	.byte	0x03, 0x1b
        /*0092*/ 	.short	0x00ff


	//----- nvinfo : EIATTR_MERCURY_ISA_VERSION
	.align		4
        /*0094*/ 	.byte	0x03, 0x5f
        /*0096*/ 	.short	0x0101


	//----- nvinfo : EIATTR_VRC_CTA_INIT_COUNT
	.align		4
        /*0098*/ 	.byte	0x02, 0x4a
	.zero		1
	.zero		1


	//----- nvinfo : EIATTR_EXIT_INSTR_OFFSETS
	.align		4
        /*009c*/ 	.byte	0x04, 0x1c
        /*009e*/ 	.short	(.L_107 - .L_106)


	//   ....[0]....
.L_106:
        /*00a0*/ 	.word	0x00001170


	//   ....[1]....
        /*00a4*/ 	.word	0x00001500


	//----- nvinfo : EIATTR_CRS_STACK_SIZE
	.align		4
.L_107:
        /*00a8*/ 	.byte	0x04, 0x1e
        /*00aa*/ 	.short	(.L_109 - .L_108)
.L_108:
        /*00ac*/ 	.word	0x00000000


	//----- nvinfo : EIATTR_CBANK_PARAM_SIZE
	.align		4
.L_109:
        /*00b0*/ 	.byte	0x03, 0x19
        /*00b2*/ 	.short	0x002c


	//----- nvinfo : EIATTR_PARAM_CBANK
	.align		4
        /*00b4*/ 	.byte	0x04, 0x0a
        /*00b6*/ 	.short	(.L_111 - .L_110)
	.align		4
.L_110:
        /*00b8*/ 	.word	index@(.nv.constant0._Z12wmma_exampleP6__halfS0_Pfiiiff)
        /*00bc*/ 	.short	0x0380
        /*00be*/ 	.short	0x002c


	//----- nvinfo : EIATTR_SW_WAR
	.align		4
.L_111:
        /*00c0*/ 	.byte	0x04, 0x36
        /*00c2*/ 	.short	(.L_113 - .L_112)
.L_112:
        /*00c4*/ 	.word	0x00000008
.L_113:


//--------------------- .nv.callgraph             --------------------------
	.section	.nv.callgraph,"",@"SHT_CUDA_CALLGRAPH"
	.align	4
	.sectionentsize	8
	.align		4
        /*0000*/ 	.word	0x00000000
	.align		4
        /*0004*/ 	.word	0xffffffff
	.align		4
        /*0008*/ 	.word	0x00000000
	.align		4
        /*000c*/ 	.word	0xfffffffe
	.align		4
        /*0010*/ 	.word	0x00000000
	.align		4
        /*0014*/ 	.word	0xfffffffd
	.align		4
        /*0018*/ 	.word	0x00000000
	.align		4
        /*001c*/ 	.word	0xfffffffc


//--------------------- .text._Z17convertFp32ToFp16P6__halfPfi --------------------------
	.section	.text._Z17convertFp32ToFp16P6__halfPfi,"ax",@progbits
	.align	128
        .global         _Z17convertFp32ToFp16P6__halfPfi
        .type           _Z17convertFp32ToFp16P6__halfPfi,@function
        .size           _Z17convertFp32ToFp16P6__halfPfi,(.L_x_40 - _Z17convertFp32ToFp16P6__halfPfi)
        .other          _Z17convertFp32ToFp16P6__halfPfi,@"STO_CUDA_ENTRY STV_DEFAULT"
_Z17convertFp32ToFp16P6__halfPfi:
.text._Z17convertFp32ToFp16P6__halfPfi:
[----:B------:R-:W-:Y:S01]  /*0000*/  LDC R1, c[0x0][0x37c] ;  /* 0x0000df00ff017b82 */ /* 0x000fe20000000800 */
[----:B------:R-:W0:Y:S01]  /*0010*/  S2R R7, SR_CTAID.X ;  /* 0x0000000000077919 */ /* 0x000e220000002500 */
[----:B------:R-:W0:Y:S01]  /*0020*/  LDCU UR4, c[0x0][0x360] ;  /* 0x00006c00ff0477ac */ /* 0x000e220008000800 */
[----:B------:R-:W0:Y:S01]  /*0030*/  S2R R0, SR_TID.X ;  /* 0x0000000000007919 */ /* 0x000e220000002100 */
[----:B------:R-:W1:Y:S01]  /*0040*/  LDCU UR5, c[0x0][0x390] ;  /* 0x00007200ff0577ac */ /* 0x000e620008000800 */
[----:B0-----:R-:W-:-:S05]  /*0050*/  IMAD R7, R7, UR4, R0 ;  /* 0x0000000407077c24 */ /* 0x001fca000f8e0200 */
[----:B-1----:R-:W-:-:S13]  /*0060*/  ISETP.GE.AND P0, PT, R7, UR5, PT ;  /* 0x0000000507007c0c */ /* 0x002fda000bf06270 */
[----:B------:R-:W-:Y:S05]  /*0070*/  @P0 EXIT ;  /* 0x000000000000094d */ /* 0x000fea0003800000 */
[----:B------:R-:W0:Y:S01]  /*0080*/  LDC.64 R4, c[0x0][0x388] ;  /* 0x0000e200ff047b82 */ /* 0x000e220000000a00 */
[----:B------:R-:W1:Y:S07]  /*0090*/  LDCU.64 UR4, c[0x0][0x358] ;  /* 0x00006b00ff0477ac */ /* 0x000e6e0008000a00 */
[----:B------:R-:W2:Y:S01]  /*00a0*/  LDC.64 R2, c[0x0][0x380] ;  /* 0x0000e000ff027b82 */ /* 0x000ea20000000a00 */
[----:B0-----:R-:W-:-:S06]  /*00b0*/  IMAD.WIDE R4, R7, 0x4, R4 ;  /* 0x0000000407047825 */ /* 0x001fcc00078e0204 */
[----:B-1----:R-:W3:Y:S01]  /*00c0*/  LDG.E R4, desc[UR4][R4.64] ;  /* 0x0000000404047981 */ /* 0x002ee2000c1e1900 */
[----:B--2---:R-:W-:Y:S01]  /*00d0*/  IMAD.WIDE R2, R7, 0x2, R2 ;  /* 0x0000000207027825 */ /* 0x004fe200078e0202 */
[----:B---3--:R-:W-:-:S05]  /*00e0*/  F2FP.F16.F32.PACK_AB R0, RZ, R4 ;  /* 0x00000004ff00723e */ /* 0x008fca00000000ff */
[----:B------:R-:W-:Y:S01]  /*00f0*/  STG.E.U16 desc[UR4][R2.64], R0 ;  /* 0x0000000002007986 */ /* 0x000fe2000c101504 */
[----:B------:R-:W-:Y:S05]  /*0100*/  EXIT ;  /* 0x000000000000794d */ /* 0x000fea0003800000 */
.L_x_0:
[----:B------:R-:W-:-:S00]  /*0110*/  BRA `(.L_x_0) ;  /* 0xfffffffc00fc7947 */ /* 0x000fc0000383ffff */
[----:B------:R-:W-:-:S00]  /*0120*/  NOP ;  /* 0x0000000000007918 */ /* 0x000fc00000000000 */
        /* <DEDUP_REMOVED lines=13> */
.L_x_40:


//--------------------- .text._Z11matrix_multP6__halfS0_iiiPf --------------------------
	.section	.text._Z11matrix_multP6__halfS0_iiiPf,"ax",@progbits
	.align	128
        .global         _Z11matrix_multP6__halfS0_iiiPf
        .type           _Z11matrix_multP6__halfS0_iiiPf,@function
        .size           _Z11matrix_multP6__halfS0_iiiPf,(.L_x_41 - _Z11matrix_multP6__halfS0_iiiPf)
        .other          _Z11matrix_multP6__halfS0_iiiPf,@"STO_CUDA_ENTRY STV_DEFAULT"
_Z11matrix_multP6__halfS0_iiiPf:
.text._Z11matrix_multP6__halfS0_iiiPf:
[----:B------:R-:W-:Y:S01]  /*0000*/  LDC R1, c[0x0][0x37c] ;  /* 0x0000df00ff017b82 */ /* 0x000fe20000000800 */
[----:B------:R-:W0:Y:S07]  /*0010*/  S2R R3, SR_TID.Y ;  /* 0x0000000000037919 */ /* 0x000e2e0000002200 */
[----:B------:R-:W1:Y:S01]  /*0020*/  LDC R7, c[0x0][0x360] ;  /* 0x0000d800ff077b82 */ /* 0x000e620000000800 */
[----:B------:R-:W2:Y:S01]  /*0030*/  LDCU.64 UR18, c[0x0][0x390] ;  /* 0x00007200ff1277ac */ /* 0x000ea20008000a00 */
[----:B------:R-:W1:Y:S06]  /*0040*/  S2R R2, SR_TID.X ;  /* 0x0000000000027919 */ /* 0x000e6c0000002100 */
[----:B------:R-:W0:Y:S08]  /*0050*/  S2UR UR5, SR_CTAID.Y ;  /* 0x00000000000579c3 */ /* 0x000e300000002600 */
[----:B------:R-:W0:Y:S08]  /*0060*/  LDC R0, c[0x0][0x364] ;  /* 0x0000d900ff007b82 */ /* 0x000e300000000800 */
[----:B------:R-:W1:Y:S01]  /*0070*/  S2UR UR4, SR_CTAID.X ;  /* 0x00000000000479c3 */ /* 0x000e620000002500 */
[----:B0-----:R-:W-:-:S05]  /*0080*/  IMAD R0, R0, UR5, R3 ;  /* 0x0000000500007c24 */ /* 0x001fca000f8e0203 */
[----:B--2---:R-:W-:Y:S01]  /*0090*/  ISETP.GE.AND P0, PT, R0, UR19, PT ;  /* 0x0000001300007c0c */ /* 0x004fe2000bf06270 */
[----:B-1----:R-:W-:-:S05]  /*00a0*/  IMAD R7, R7, UR4, R2 ;  /* 0x0000000407077c24 */ /* 0x002fca000f8e0202 */
[----:B------:R-:W-:-:S13]  /*00b0*/  ISETP.GE.OR P0, PT, R7, UR18, P0 ;  /* 0x0000001207007c0c */ /* 0x000fda0008706670 */
[----:B------:R-:W-:Y:S05]  /*00c0*/  @P0 EXIT ;  /* 0x000000000000094d */ /* 0x000fea0003800000 */
[----:B------:R-:W0:Y:S01]  /*00d0*/  LDCU UR9, c[0x0][0x398] ;  /* 0x00007300ff0977ac */ /* 0x000e220008000800 */
[----:B------:R-:W-:Y:S01]  /*00e0*/  HFMA2 R13, -RZ, RZ, 0, 0 ;  /* 0x00000000ff0d7431 */ /* 0x000fe200000001ff */
[----:B------:R-:W1:Y:S01]  /*00f0*/  LDCU.64 UR16, c[0x0][0x358] ;  /* 0x00006b00ff1077ac */ /* 0x000e620008000a00 */
[----:B0-----:R-:W-:-:S09]  /*0100*/  UISETP.GE.AND UP0, UPT, UR9, 0x1, UPT ;  /* 0x000000010900788c */ /* 0x001fd2000bf06270 */
[----:B-1----:R-:W-:Y:S05]  /*0110*/  BRA.U !UP0, `(.L_x_1) ;  /* 0x0000000d084c7547 */ /* 0x002fea000b800000 */
[----:B------:R-:W-:Y:S01]  /*0120*/  UISETP.GE.U32.AND UP1, UPT, UR9, 0x10, UPT ;  /* 0x000000100900788c */ /* 0x000fe2000bf26070 */
[----:B------:R-:W-:Y:S01]  /*0130*/  IMAD R6, R7, UR18, RZ ;  /* 0x0000001207067c24 */ /* 0x000fe2000f8e02ff */
[----:B------:R-:W-:Y:S01]  /*0140*/  ULOP3.LUT UR10, UR9, 0xf, URZ, 0xc0, !UPT ;  /* 0x0000000f090a7892 */ /* 0x000fe2000f8ec0ff */
[----:B------:R-:W-:Y:S01]  /*0150*/  IMAD R8, R0, UR19, RZ ;  /* 0x0000001300087c24 */ /* 0x000fe2000f8e02ff */
[----:B------:R-:W-:Y:S01]  /*0160*/  MOV R13, RZ ;  /* 0x000000ff000d7202 */ /* 0x000fe20000000f00 */
[----:B------:R-:W-:Y:S01]  /*0170*/  UMOV UR4, URZ ;  /* 0x000000ff00047c82 */ /* 0x000fe20008000000 */
[----:B------:R-:W-:-:S03]  /*0180*/  UISETP.NE.AND UP0, UPT, UR10, URZ, UPT ;  /* 0x000000ff0a00728c */ /* 0x000fc6000bf05270 */
[----:B------:R-:W-:Y:S08]  /*0190*/  BRA.U !UP1, `(.L_x_2) ;  /* 0x0000000509947547 */ /* 0x000ff0000b800000 */
[----:B------:R-:W0:Y:S01]  /*01a0*/  LDCU.128 UR12, c[0x0][0x380] ;  /* 0x00007000ff0c77ac */ /* 0x000e220008000c00 */
[----:B------:R-:W-:Y:S02]  /*01b0*/  MOV R13, RZ ;  /* 0x000000ff000d7202 */ /* 0x000fe40000000f00 */
[----:B------:R-:W-:Y:S01]  /*01c0*/  MOV R9, R8 ;  /* 0x0000000800097202 */ /* 0x000fe20000000f00 */
[----:B------:R-:W-:Y:S01]  /*01d0*/  ULOP3.LUT UR4, UR9, 0x7ffffff0, URZ, 0xc0, !UPT ;  /* 0x7ffffff009047892 */ /* 0x000fe2000f8ec0ff */
[----:B------:R-:W-:-:S03]  /*01e0*/  MOV R10, R6 ;  /* 0x00000006000a7202 */ /* 0x000fc60000000f00 */
[----:B------:R-:W-:Y:S02]  /*01f0*/  UIADD3 UR11, UPT, UPT, -UR4, URZ, URZ ;  /* 0x000000ff040b7290 */ /* 0x000fe4000fffe1ff */
[----:B0-----:R-:W-:Y:S02]  /*0200*/  UIADD3 UR7, UP1, UPT, UR12, 0x10, URZ ;  /* 0x000000100c077890 */ /* 0x001fe4000ff3e0ff */
[----:B------:R-:W-:Y:S02]  /*0210*/  UIADD3 UR5, UP2, UPT, UR14, 0x10, URZ ;  /* 0x000000100e057890 */ /* 0x000fe4000ff5e0ff */
[----:B------:R-:W-:Y:S02]  /*0220*/  UIADD3.X UR8, UPT, UPT, URZ, UR13, URZ, UP1, !UPT ;  /* 0x0000000dff087290 */ /* 0x000fe40008ffe4ff */
[----:B------:R-:W-:-:S12]  /*0230*/  UIADD3.X UR6, UPT, UPT, URZ, UR15, URZ, UP2, !UPT ;  /* 0x0000000fff067290 */ /* 0x000fd800097fe4ff */
.L_x_3:
[----:B------:R-:W-:Y:S02]  /*0240*/  MOV R4, UR7 ;  /* 0x0000000700047c02 */ /* 0x000fe40008000f00 */
[----:B------:R-:W-:Y:S02]  /*0250*/  MOV R5, UR8 ;  /* 0x0000000800057c02 */ /* 0x000fe40008000f00 */
[----:B------:R-:W-:Y:S02]  /*0260*/  MOV R2, UR5 ;  /* 0x0000000500027c02 */ /* 0x000fe40008000f00 */
[----:B------:R-:W-:Y:S01]  /*0270*/  MOV R3, UR6 ;  /* 0x0000000600037c02 */ /* 0x000fe20008000f00 */
[----:B------:R-:W-:-:S04]  /*0280*/  IMAD.WIDE R4, R10, 0x2, R4 ;  /* 0x000000020a047825 */ /* 0x000fc800078e0204 */
[----:B------:R-:W-:Y:S01]  /*0290*/  IMAD.WIDE R2, R9, 0x2, R2 ;  /* 0x0000000209027825 */ /* 0x000fe200078e0202 */
[----:B------:R-:W2:Y:S04]  /*02a0*/  LDG.E.U16 R22, desc[UR16][R4.64+-0x10] ;  /* 0xfffff01004167981 */ /* 0x000ea8000c1e1500 */
[----:B------:R-:W3:Y:S04]  /*02b0*/  LDG.E.U16 R23, desc[UR16][R2.64+-0x10] ;  /* 0xfffff01002177981 */ /* 0x000ee8000c1e1500 */
[----:B------:R-:W4:Y:S04]  /*02c0*/  LDG.E.U16 R24, desc[UR16][R4.64+-0xe] ;  /* 0xfffff21004187981 */ /* 0x000f28000c1e1500 */
[----:B------:R-:W5:Y:S04]  /*02d0*/  LDG.E.U16 R25, desc[UR16][R2.64+-0xe] ;  /* 0xfffff21002197981 */ /* 0x000f68000c1e1500 */
        /* <DEDUP_REMOVED lines=12> */
[----:B------:R-:W5:Y:S01]  /*03a0*/  LDG.E.U16 R29, desc[UR16][R2.64+0xe] ;  /* 0x00000e10021d7981 */ /* 0x000f62000c1e1500 */
[----:B--2---:R-:W-:-:S02]  /*03b0*/  HADD2.F32 R22, -RZ, R22.H0_H0 ;  /* 0x20000016ff167230 */ /* 0x004fc40000004100 */
[----:B---3--:R-:W-:-:S05]  /*03c0*/  HADD2.F32 R23, -RZ, R23.H0_H0 ;  /* 0x20000017ff177230 */ /* 0x008fca0000004100 */
[----:B------:R-:W-:Y:S01]  /*03d0*/  FFMA R22, R22, R23, R13 ;  /* 0x0000001716167223 */ /* 0x000fe2000000000d */
[----:B----4-:R-:W-:Y:S02]  /*03e0*/  HADD2.F32 R13, -RZ, R24.H0_H0 ;  /* 0x20000018ff0d7230 */ /* 0x010fe40000004100 */
[----:B-----5:R-:W-:Y:S02]  /*03f0*/  HADD2.F32 R25, -RZ, R25.H0_H0 ;  /* 0x20000019ff197230 */ /* 0x020fe40000004100 */
[----:B------:R-:W-:-:S03]  /*0400*/  HADD2.F32 R24, -RZ, R21.H0_H0 ;  /* 0x20000015ff187230 */ /* 0x000fc60000004100 */
[----:B------:R-:W-:Y:S02]  /*0410*/  FFMA R13, R13, R25, R22 ;  /* 0x000000190d0d7223 */ /* 0x000fe40000000016 */
[----:B------:R-:W2:Y:S01]  /*0420*/  LDG.E.U16 R25, desc[UR16][R4.64+0xa] ;  /* 0x00000a1004197981 */ /* 0x000ea2000c1e1500 */
[----:B------:R-:W-:Y:S02]  /*0430*/  HADD2.F32 R16, -RZ, R16.H0_H0 ;  /* 0x20000010ff107230 */ /* 0x000fe40000004100 */
[----:B------:R-:W-:-:S03]  /*0440*/  HADD2.F32 R15, -RZ, R15.H0_H0 ;  /* 0x2000000fff0f7230 */ /* 0x000fc60000004100 */
[----:B------:R-:W-:Y:S02]  /*0450*/  FFMA R24, R24, R16, R13 ;  /* 0x0000001018187223 */ /* 0x000fe4000000000d */
[----:B------:R-:W3:Y:S01]  /*0460*/  LDG.E.U16 R13, desc[UR16][R4.64+-0x2] ;  /* 0xfffffe10040d7981 */ /* 0x000ee2000c1e1500 */
[----:B------:R-:W-:-:S03]  /*0470*/  HADD2.F32 R14, -RZ, R14.H0_H0 ;  /* 0x2000000eff0e7230 */ /* 0x000fc60000004100 */
[----:B------:R-:W4:Y:S02]  /*0480*/  LDG.E.U16 R16, desc[UR16][R2.64+-0x2] ;  /* 0xfffffe1002107981 */ /* 0x000f24000c1e1500 */
[----:B------:R-:W-:Y:S02]  /*0490*/  FFMA R24, R15, R14, R24 ;  /* 0x0000000e0f187223 */ /* 0x000fe40000000018 */
[----:B------:R-:W5:Y:S01]  /*04a0*/  LDG.E.U16 R14, desc[UR16][R4.64] ;  /* 0x00000010040e7981 */ /* 0x000f62000c1e1500 */
[----:B------:R-:W-:-:S03]  /*04b0*/  HADD2.F32 R21, -RZ, R17.H0_H0 ;  /* 0x20000011ff157230 */ /* 0x000fc60000004100 */
[----:B------:R-:W2:Y:S01]  /*04c0*/  LDG.E.U16 R15, desc[UR16][R2.64] ;  /* 0x00000010020f7981 */ /* 0x000ea2000c1e1500 */
[----:B------:R-:W-:-:S03]  /*04d0*/  HADD2.F32 R22, -RZ, R18.H0_H0 ;  /* 0x20000012ff167230 */ /* 0x000fc60000004100 */
[----:B------:R-:W2:Y:S01]  /*04e0*/  LDG.E.U16 R17, desc[UR16][R4.64+0x2] ;  /* 0x0000021004117981 */ /* 0x000ea2000c1e1500 */
[----:B------:R-:W-:-:S03]  /*04f0*/  HADD2.F32 R19, -RZ, R19.H0_H0 ;  /* 0x20000013ff137230 */ /* 0x000fc60000004100 */
[----:B------:R-:W2:Y:S01]  /*0500*/  LDG.E.U16 R18, desc[UR16][R2.64+0x2] ;  /* 0x0000021002127981 */ /* 0x000ea2000c1e1500 */
[----:B------:R-:W-:Y:S02]  /*0510*/  HADD2.F32 R20, -RZ, R20.H0_H0 ;  /* 0x20000014ff147230 */ /* 0x000fe40000004100 */
[----:B------:R-:W-:Y:S02]  /*0520*/  FFMA R24, R21, R22, R24 ;  /* 0x0000001615187223 */ /* 0x000fe40000000018 */
[----:B------:R-:W2:Y:S04]  /*0530*/  LDG.E.U16 R22, desc[UR16][R4.64+0x4] ;  /* 0x0000041004167981 */ /* 0x000ea8000c1e1500 */
[----:B------:R-:W2:Y:S01]  /*0540*/  LDG.E.U16 R21, desc[UR16][R2.64+0x4] ;  /* 0x0000041002157981 */ /* 0x000ea2000c1e1500 */
[----:B------:R-:W-:Y:S01]  /*0550*/  FFMA R24, R19, R20, R24 ;  /* 0x0000001413187223 */ /* 0x000fe20000000018 */
[----:B------:R-:W-:-:S02]  /*0560*/  HADD2.F32 R23, -RZ, R11.H0_H0 ;  /* 0x2000000bff177230 */ /* 0x000fc40000004100 */
[----:B------:R-:W2:Y:S01]  /*0570*/  LDG.E.U16 R20, desc[UR16][R4.64+0x6] ;  /* 0x0000061004147981 */ /* 0x000ea2000c1e1500 */
[----:B------:R-:W-:-:S03]  /*0580*/  HADD2.F32 R26, -RZ, R12.H0_H0 ;  /* 0x2000000cff1a7230 */ /* 0x000fc60000004100 */
[----:B------:R-:W2:Y:S04]  /*0590*/  LDG.E.U16 R19, desc[UR16][R2.64+0x6] ;  /* 0x0000061002137981 */ /* 0x000ea8000c1e1500 */
[----:B------:R-:W2:Y:S01]  /*05a0*/  LDG.E.U16 R11, desc[UR16][R4.64+0x8] ;  /* 0x00000810040b7981 */ /* 0x000ea2000c1e1500 */
[----:B------:R-:W-:-:S03]  /*05b0*/  FFMA R26, R23, R26, R24 ;  /* 0x0000001a171a7223 */ /* 0x000fc60000000018 */
[----:B------:R-:W2:Y:S04]  /*05c0*/  LDG.E.U16 R12, desc[UR16][R2.64+0x8] ;  /* 0x00000810020c7981 */ /* 0x000ea8000c1e1500 */
[----:B------:R0:W2:Y:S04]  /*05d0*/  LDG.E.U16 R24, desc[UR16][R2.64+0xa] ;  /* 0x00000a1002187981 */ /* 0x0000a8000c1e1500 */
[----:B------:R-:W2:Y:S01]  /*05e0*/  LDG.E.U16 R23, desc[UR16][R4.64+0xc] ;  /* 0x00000c1004177981 */ /* 0x000ea2000c1e1500 */
[----:B------:R-:W-:Y:S01]  /*05f0*/  UIADD3 UR11, UPT, UPT, UR11, 0x10, URZ ;  /* 0x000000100b0b7890 */ /* 0x000fe2000fffe0ff */
[----:B------:R-:W-:-:S03]  /*0600*/  HADD2.F32 R28, -RZ, R28.H0_H0 ;  /* 0x2000001cff1c7230 */ /* 0x000fc60000004100 */
[----:B------:R-:W-:Y:S01]  /*0610*/  UISETP.NE.AND UP1, UPT, UR11, URZ, UPT ;  /* 0x000000ff0b00728c */ /* 0x000fe2000bf25270 */
[----:B------:R-:W-:Y:S02]  /*0620*/  HADD2.F32 R27, -RZ, R27.H0_H0 ;  /* 0x2000001bff1b7230 */ /* 0x000fe40000004100 */
[----:B------:R-:W-:Y:S01]  /*0630*/  HADD2.F32 R29, -RZ, R29.H0_H0 ;  /* 0x2000001dff1d7230 */ /* 0x000fe20000004100 */
[----:B------:R-:W-:Y:S02]  /*0640*/  IADD3 R10, PT, PT, R10, 0x10, RZ ;  /* 0x000000100a0a7810 */ /* 0x000fe40007ffe0ff */
[----:B------:R-:W-:Y:S01]  /*0650*/  IADD3 R9, PT, PT, R9, 0x10, RZ ;  /* 0x0000001009097810 */ /* 0x000fe20007ffe0ff */
[----:B---3--:R-:W-:Y:S02]  /*0660*/  HADD2.F32 R13, -RZ, R13.H0_H0 ;  /* 0x2000000dff0d7230 */ /* 0x008fe40000004100 */
[----:B----4-:R-:W-:Y:S02]  /*0670*/  HADD2.F32 R16, -RZ, R16.H0_H0 ;  /* 0x20000010ff107230 */ /* 0x010fe40000004100 */
[----:B-----5:R-:W-:-:S03]  /*0680*/  HADD2.F32 R14, -RZ, R14.H0_H0 ;  /* 0x2000000eff0e7230 */ /* 0x020fc60000004100 */
[----:B------:R-:W-:Y:S01]  /*0690*/  FFMA R13, R13, R16, R26 ;  /* 0x000000100d0d7223 */ /* 0x000fe2000000001a */
[----:B--2---:R-:W-:Y:S02]  /*06a0*/  HADD2.F32 R15, -RZ, R15.H0_H0 ;  /* 0x2000000fff0f7230 */ /* 0x004fe40000004100 */
[----:B------:R-:W-:-:S03]  /*06b0*/  HADD2.F32 R16, -RZ, R17.H0_H0 ;  /* 0x20000011ff107230 */ /* 0x000fc60000004100 */
[----:B------:R-:W-:Y:S01]  /*06c0*/  FFMA R13, R14, R15, R13 ;  /* 0x0000000f0e0d7223 */ /* 0x000fe2000000000d */
[----:B------:R-:W-:Y:S02]  /*06d0*/  HADD2.F32 R18, -RZ, R18.H0_H0 ;  /* 0x20000012ff127230 */ /* 0x000fe40000004100 */
[----:B------:R-:W-:-:S03]  /*06e0*/  HADD2.F32 R22, -RZ, R22.H0_H0 ;  /* 0x20000016ff167230 */ /* 0x000fc60000004100 */
[----:B------:R-:W-:Y:S01]  /*06f0*/  FFMA R13, R16, R18, R13 ;  /* 0x00000012100d7223 */ /* 0x000fe2000000000d */
[----:B------:R-:W-:Y:S02]  /*0700*/  HADD2.F32 R21, -RZ, R21.H0_H0 ;  /* 0x20000015ff157230 */ /* 0x000fe40000004100 */
[----:B------:R-:W-:-:S03]  /*0710*/  HADD2.F32 R20, -RZ, R20.H0_H0 ;  /* 0x20000014ff147230 */ /* 0x000fc60000004100 */
[----:B------:R-:W-:Y:S01]  /*0720*/  FFMA R13, R22, R21, R13 ;  /* 0x00000015160d7223 */ /* 0x000fe2000000000d */
[----:B------:R-:W-:Y:S02]  /*0730*/  HADD2.F32 R19, -RZ, R19.H0_H0 ;  /* 0x20000013ff137230 */ /* 0x000fe40000004100 */
[----:B0-----:R-:W-:-:S03]  /*0740*/  HADD2.F32 R2, -RZ, R11.H0_H0 ;  /* 0x2000000bff027230 */ /* 0x001fc60000004100 */
[----:B------:R-:W-:Y:S01]  /*0750*/  FFMA R13, R20, R19, R13 ;  /* 0x00000013140d7223 */ /* 0x000fe2000000000d */
[----:B------:R-:W-:Y:S02]  /*0760*/  HADD2.F32 R12, -RZ, R12.H0_H0 ;  /* 0x2000000cff0c7230 */ /* 0x000fe40000004100 */
[----:B------:R-:W-:Y:S02]  /*0770*/  HADD2.F32 R25, -RZ, R25.H0_H0 ;  /* 0x20000019ff197230 */ /* 0x000fe40000004100 */
[----:B------:R-:W-:Y:S02]  /*0780*/  HADD2.F32 R24, -RZ, R24.H0_H0 ;  /* 0x20000018ff187230 */ /* 0x000fe40000004100 */
[----:B------:R-:W-:Y:S01]  /*0790*/  FFMA R2, R2, R12, R13 ;  /* 0x0000000c02027223 */ /* 0x000fe2000000000d */
[----:B------:R-:W-:-:S03]  /*07a0*/  HADD2.F32 R23, -RZ, R23.H0_H0 ;  /* 0x20000017ff177230 */ /* 0x000fc60000004100 */
[----:B------:R-:W-:-:S04]  /*07b0*/  FFMA R2, R25, R24, R2 ;  /* 0x0000001819027223 */ /* 0x000fc80000000002 */
[----:B------:R-:W-:-:S04]  /*07c0*/  FFMA R2, R23, R28, R2 ;  /* 0x0000001c17027223 */ /* 0x000fc80000000002 */
[----:B------:R-:W-:Y:S01]  /*07d0*/  FFMA R13, R27, R29, R2 ;  /* 0x0000001d1b0d7223 */ /* 0x000fe20000000002 */
[----:B------:R-:W-:Y:S06]  /*07e0*/  BRA.U UP1, `(.L_x_3) ;  /* 0xfffffff901947547 */ /* 0x000fec000b83ffff */
.L_x_2:
[----:B------:R-:W-:Y:S05]  /*07f0*/  BRA.U !UP0, `(.L_x_1) ;  /* 0x0000000508947547 */ /* 0x000fea000b800000 */
[----:B------:R-:W-:Y:S02]  /*0800*/  UISETP.GE.U32.AND UP0, UPT, UR10, 0x8, UPT ;  /* 0x000000080a00788c */ /* 0x000fe4000bf06070 */
[----:B------:R-:W-:-:S04]  /*0810*/  ULOP3.LUT UR6, UR9, 0x7, URZ, 0xc0, !UPT ;  /* 0x0000000709067892 */ /* 0x000fc8000f8ec0ff */
[----:B------:R-:W-:-:S03]  /*0820*/  UISETP.NE.AND UP1, UPT, UR6, URZ, UPT ;  /* 0x000000ff0600728c */ /* 0x000fc6000bf25270 */
[----:B------:R-:W-:Y:S08]  /*0830*/  BRA.U !UP0, `(.L_x_4) ;  /* 0x0000000108bc7547 */ /* 0x000ff0000b800000 */
[----:B------:R-:W0:Y:S01]  /*0840*/  LDC.64 R4, c[0x0][0x380] ;  /* 0x0000e000ff047b82 */ /* 0x000e220000000a00 */
[----:B------:R-:W-:Y:S02]  /*0850*/  IADD3 R9, PT, PT, R6, UR4, RZ ;  /* 0x0000000406097c10 */ /* 0x000fe4000fffe0ff */
[----:B------:R-:W-:-:S05]  /*0860*/  IADD3 R11, PT, PT, R8, UR4, RZ ;  /* 0x00000004080b7c10 */ /* 0x000fca000fffe0ff */
[----:B------:R-:W1:Y:S01]  /*0870*/  LDC.64 R2, c[0x0][0x388] ;  /* 0x0000e200ff027b82 */ /* 0x000e620000000a00 */
[----:B0-----:R-:W-:-:S05]  /*0880*/  IMAD.WIDE R4, R9, 0x2, R4 ;  /* 0x0000000209047825 */ /* 0x001fca00078e0204 */
[----:B------:R-:W2:Y:S01]  /*0890*/  LDG.E.U16 R22, desc[UR16][R4.64] ;  /* 0x0000001004167981 */ /* 0x000ea2000c1e1500 */
[----:B-1----:R-:W-:-:S03]  /*08a0*/  IMAD.WIDE R2, R11, 0x2, R2 ;  /* 0x000000020b027825 */ /* 0x002fc600078e0202 */
        /* <DEDUP_REMOVED lines=14> */
[----:B------:R0:W5:Y:S01]  /*0990*/  LDG.E.U16 R21, desc[UR16][R2.64+0xe] ;  /* 0x00000e1002157981 */ /* 0x000162000c1e1500 */
[----:B------:R-:W-:Y:S01]  /*09a0*/  UIADD3 UR4, UPT, UPT, UR4, 0x8, URZ ;  /* 0x0000000804047890 */ /* 0x000fe2000fffe0ff */
[----:B--2---:R-:W-:-:S02]  /*09b0*/  HADD2.F32 R22, -RZ, R22.H0_H0 ;  /* 0x20000016ff167230 */ /* 0x004fc40000004100 */
[----:B---3--:R-:W-:Y:S02]  /*09c0*/  HADD2.F32 R25, -RZ, R24.H0_H0 ;  /* 0x20000018ff197230 */ /* 0x008fe40000004100 */
[----:B----4-:R-:W-:Y:S02]  /*09d0*/  HADD2.F32 R23, -RZ, R23.H0_H0 ;  /* 0x20000017ff177230 */ /* 0x010fe40000004100 */
[----:B-----5:R-:W-:-:S03]  /*09e0*/  HADD2.F32 R26, -RZ, R26.H0_H0 ;  /* 0x2000001aff1a7230 */ /* 0x020fc60000004100 */
[----:B------:R-:W-:Y:S01]  /*09f0*/  FFMA R22, R22, R23, R13 ;  /* 0x0000001716167223 */ /* 0x000fe2000000000d */
        /* <DEDUP_REMOVED lines=12> */
[----:B------:R-:W-:-:S03]  /*0ac0*/  HADD2.F32 R10, -RZ, R10.H0_H0 ;  /* 0x2000000aff0a7230 */ /* 0x000fc60000004100 */
[----:B------:R-:W-:Y:S01]  /*0ad0*/  FFMA R3, R3, R11, R14 ;  /* 0x0000000b03037223 */ /* 0x000fe2000000000e */
[----:B------:R-:W-:Y:S02]  /*0ae0*/  HADD2.F32 R9, -RZ, R9.H0_H0 ;  /* 0x20000009ff097230 */ /* 0x000fe40000004100 */
[----:B------:R-:W-:-:S03]  /*0af0*/  HADD2.F32 R20, -RZ, R20.H0_H0 ;  /* 0x20000014ff147230 */ /* 0x000fc60000004100 */
[----:B------:R-:W-:Y:S01]  /*0b00*/  FFMA R3, R10, R9, R3 ;  /* 0x000000090a037223 */ /* 0x000fe20000000003 */
[----:B------:R-:W-:-:S05]  /*0b10*/  HADD2.F32 R21, -RZ, R21.H0_H0 ;  /* 0x20000015ff157230 */ /* 0x000fca0000004100 */
[----:B------:R-:W-:-:S07]  /*0b20*/  FFMA R13, R20, R21, R3 ;  /* 0x00000015140d7223 */ /* 0x000fce0000000003 */
.L_x_4:
        /* <DEDUP_REMOVED lines=18> */
[----:B------:R-:W5:Y:S01]  /*0c50*/  LDG.E.U16 R18, desc[UR16][R4.64+0x6] ;  /* 0x0000061004127981 */ /* 0x000f62000c1e1500 */
        /* <DEDUP_REMOVED lines=11> */
[----:B------:R-:W-:-:S05]  /*0d10*/  HADD2.F32 R18, -RZ, R18.H0_H0 ;  /* 0x20000012ff127230 */ /* 0x000fca0000004100 */
[----:B------:R-:W-:-:S07]  /*0d20*/  FFMA R13, R2, R18, R9 ;  /* 0x00000012020d7223 */ /* 0x000fce0000000009 */
.L_x_5:
[----:B------:R-:W-:Y:S05]  /*0d30*/  BRA.U !UP1, `(.L_x_1) ;  /* 0x0000000109447547 */ /* 0x000fea000b800000 */
[----:B------:R-:W0:Y:S01]  /*0d40*/  LDC.64 R2, c[0x0][0x380] ;  /* 0x0000e000ff027b82 */ /* 0x000e220000000a00 */
[----:B------:R-:W-:Y:S01]  /*0d50*/  IADD3 R15, PT, PT, R8, UR4, RZ ;  /* 0x00000004080f7c10 */ /* 0x000fe2000fffe0ff */
[----:B------:R-:W-:Y:S01]  /*0d60*/  UIADD3 UR5, UPT, UPT, -UR5, URZ, URZ ;  /* 0x000000ff05057290 */ /* 0x000fe2000fffe1ff */
[----:B------:R-:W-:-:S05]  /*0d70*/  IADD3 R17, PT, PT, R6, UR4, RZ ;  /* 0x0000000406117c10 */ /* 0x000fca000fffe0ff */
[----:B------:R-:W1:Y:S06]  /*0d80*/  LDC.64 R4, c[0x0][0x388] ;  /* 0x0000e200ff047b82 */ /* 0x000e6c0000000a00 */
.L_x_6:
[----:B-1----:R-:W-:-:S04]  /*0d90*/  IMAD.WIDE R8, R15, 0x2, R4 ;  /* 0x000000020f087825 */ /* 0x002fc800078e0204 */
[----:B0-----:R-:W-:Y:S02]  /*0da0*/  IMAD.WIDE R10, R17, 0x2, R2 ;  /* 0x00000002110a7825 */ /* 0x001fe400078e0202 */
[----:B------:R-:W2:Y:S04]  /*0db0*/  LDG.E.U16 R8, desc[UR16][R8.64] ;  /* 0x0000001008087981 */ /* 0x000ea8000c1e1500 */
[----:B------:R-:W3:Y:S01]  /*0dc0*/  LDG.E.U16 R10, desc[UR16][R10.64] ;  /* 0x000000100a0a7981 */ /* 0x000ee2000c1e1500 */
[----:B------:R-:W-:Y:S01]  /*0dd0*/  UIADD3 UR5, UPT, UPT, UR5, 0x1, URZ ;  /* 0x0000000105057890 */ /* 0x000fe2000fffe0ff */
[----:B------:R-:W-:Y:S02]  /*0de0*/  IADD3 R15, PT, PT, R15, 0x1, RZ ;  /* 0x000000010f0f7810 */ /* 0x000fe40007ffe0ff */
[----:B------:R-:W-:Y:S01]  /*0df0*/  IADD3 R17, PT, PT, R17, 0x1, RZ ;  /* 0x0000000111117810 */ /* 0x000fe20007ffe0ff */
[----:B------:R-:W-:Y:S01]  /*0e00*/  UISETP.NE.AND UP0, UPT, UR5, URZ, UPT ;  /* 0x000000ff0500728c */ /* 0x000fe2000bf05270 */
[----:B--2---:R-:W-:-:S02]  /*0e10*/  HADD2.F32 R12, -RZ, R8.H0_H0 ;  /* 0x20000008ff0c7230 */ /* 0x004fc40000004100 */
[----:B---3--:R-:W-:-:S05]  /*0e20*/  HADD2.F32 R6, -RZ, R10.H0_H0 ;  /* 0x2000000aff067230 */ /* 0x008fca0000004100 */
[----:B------:R-:W-:Y:S01]  /*0e30*/  FFMA R13, R6, R12, R13 ;  /* 0x0000000c060d7223 */ /* 0x000fe2000000000d */
[----:B------:R-:W-:Y:S06]  /*0e40*/  BRA.U UP0, `(.L_x_6) ;  /* 0xfffffffd00d07547 */ /* 0x000fec000b83ffff */
.L_x_1:
[----:B------:R-:W0:Y:S01]  /*0e50*/  LDC.64 R2, c[0x0][0x3a0] ;  /* 0x0000e800ff027b82 */ /* 0x000e220000000a00 */
[----:B------:R-:W-:-:S04]  /*0e60*/  IMAD R7, R7, UR18, R0 ;  /* 0x0000001207077c24 */ /* 0x000fc8000f8e0200 */
[----:B0-----:R-:W-:-:S05]  /*0e70*/  IMAD.WIDE R2, R7, 0x4, R2 ;  /* 0x0000000407027825 */ /* 0x001fca00078e0202 */
[----:B------:R-:W-:Y:S01]  /*0e80*/  STG.E desc[UR16][R2.64], R13 ;  /* 0x0000000d02007986 */ /* 0x000fe2000c101910 */
[----:B------:R-:W-:Y:S05]  /*0e90*/  EXIT ;  /* 0x000000000000794d */ /* 0x000fea0003800000 */
.L_x_7:
        /* <DEDUP_REMOVED lines=14> */
.L_x_41:


//--------------------- .text._Z16wmma_example_dmrP6__halfS0_PfS1_S1_iiiff --------------------------
	.section	.text._Z16wmma_example_dmrP6__halfS0_PfS1_S1_iiiff,"ax",@progbits
	.align	128
        .global         _Z16wmma_example_dmrP6__halfS0_PfS1_S1_iiiff
        .type           _Z16wmma_example_dmrP6__halfS0_PfS1_S1_iiiff,@function
        .size           _Z16wmma_example_dmrP6__halfS0_PfS1_S1_iiiff,(.L_x_42 - _Z16wmma_example_dmrP6__halfS0_PfS1_S1_iiiff)
        .other          _Z16wmma_example_dmrP6__halfS0_PfS1_S1_iiiff,@"STO_CUDA_ENTRY STV_DEFAULT"
_Z16wmma_example_dmrP6__halfS0_PfS1_S1_iiiff:
.text._Z16wmma_example_dmrP6__halfS0_PfS1_S1_iiiff:
[----:B------:R-:W0:Y:S01]  /*0000*/  LDC R1, c[0x0][0x37c] ;  /* 0x0000df00ff017b82 */ /* 0x000e220000000800 */
[----:B------:R-:W1:Y:S01]  /*0010*/  S2R R0, SR_TID.X ;  /* 0x0000000000007919 */ /* 0x000e620000002100 */
[----:B------:R-:W2:Y:S01]  /*0020*/  LDCU UR6, c[0x0][0x3b0] ;  /* 0x00007600ff0677ac */ /* 0x000ea20008000800 */
[----:B0-----:R-:W-:-:S05]  /*0030*/  IADD3 R1, PT, PT, R1, -0x40, RZ ;  /* 0xffffffc001017810 */ /* 0x001fca0007ffe0ff */
[----:B------:R-:W1:Y:S01]  /*0040*/  LDC R17, c[0x0][0x360] ;  /* 0x0000d800ff117b82 */ /* 0x000e620000000800 */
[----:B------:R-:W0:Y:S01]  /*0050*/  S2R R3, SR_TID.Y ;  /* 0x0000000000037919 */ /* 0x000e220000002200 */
[----:B------:R-:W-:Y:S02]  /*0060*/  CS2R R10, SRZ ;  /* 0x00000000000a7805 */ /* 0x000fe4000001ff00 */
[----:B------:R-:W-:Y:S02]  /*0070*/  CS2R R8, SRZ ;  /* 0x0000000000087805 */ /* 0x000fe4000001ff00 */
[----:B------:R-:W-:Y:S01]  /*0080*/  CS2R R6, SRZ ;  /* 0x0000000000067805 */ /* 0x000fe2000001ff00 */
[----:B------:R3:W-:Y:S01]  /*0090*/  STL.64 [R1], RZ ;  /* 0x000000ff01007387 */ /* 0x0007e20000100a00 */
[----:B------:R-:W-:Y:S01]  /*00a0*/  CS2R R4, SRZ ;  /* 0x0000000000047805 */ /* 0x000fe2000001ff00 */
[----:B------:R-:W4:Y:S01]  /*00b0*/  LDCU.64 UR12, c[0x0][0x358] ;  /* 0x00006b00ff0c77ac */ /* 0x000f220008000a00 */
[----:B------:R-:W1:Y:S01]  /*00c0*/  S2UR UR4, SR_CTAID.X ;  /* 0x00000000000479c3 */ /* 0x000e620000002500 */
[----:B------:R3:W-:Y:S04]  /*00d0*/  STL.64 [R1+0x8], RZ ;  /* 0x000008ff01007387 */ /* 0x0007e80000100a00 */
[----:B------:R3:W-:Y:S03]  /*00e0*/  STL.64 [R1+0x10], RZ ;  /* 0x000010ff01007387 */ /* 0x0007e60000100a00 */
[----:B------:R-:W0:Y:S01]  /*00f0*/  S2UR UR5, SR_CTAID.Y ;  /* 0x00000000000579c3 */ /* 0x000e220000002600 */
[----:B------:R3:W-:Y:S01]  /*0100*/  STL.64 [R1+0x18], RZ ;  /* 0x000018ff01007387 */ /* 0x0007e20000100a00 */
[----:B--2---:R-:W-:-:S06]  /*0110*/  UISETP.GE.AND UP0, UPT, UR6, 0x1, UPT ;  /* 0x000000010600788c */ /* 0x004fcc000bf06270 */
[----:B------:R-:W0:Y:S01]  /*0120*/  LDC R16, c[0x0][0x364] ;  /* 0x0000d900ff107b82 */ /* 0x000e220000000800 */
[----:B-1----:R-:W-:Y:S02]  /*0130*/  IMAD R17, R17, UR4, R0 ;  /* 0x0000000411117c24 */ /* 0x002fe4000f8e0200 */
[----:B0-----:R-:W-:Y:S01]  /*0140*/  IMAD R16, R16, UR5, R3 ;  /* 0x0000000510107c24 */ /* 0x001fe2000f8e0203 */
[----:B---34-:R-:W-:Y:S06]  /*0150*/  BRA.U !UP0, `(.L_x_8) ;  /* 0x0000000d08d07547 */ /* 0x018fec000b800000 */
[----:B------:R-:W0:Y:S01]  /*0160*/  LDCU.64 UR8, c[0x0][0x3a8] ;  /* 0x00007500ff0877ac */ /* 0x000e220008000a00 */
[----:B------:R-:W-:Y:S02]  /*0170*/  SHF.R.U32.HI R0, RZ, 0x5, R17 ;  /* 0x00000005ff007819 */ /* 0x000fe40000011611 */
[----:B------:R-:W-:Y:S01]  /*0180*/  SHF.L.U32 R3, R16, 0x4, RZ ;  /* 0x0000000410037819 */ /* 0x000fe200000006ff */
[----:B------:R-:W-:Y:S01]  /*0190*/  UISETP.GE.U32.AND UP0, UPT, UR6, 0x31, UPT ;  /* 0x000000310600788c */ /* 0x000fe2000bf06070 */
[----:B------:R-:W-:Y:S01]  /*01a0*/  SHF.L.U32 R0, R0, 0x4, RZ ;  /* 0x0000000400007819 */ /* 0x000fe200000006ff */
[----:B------:R-:W-:Y:S01]  /*01b0*/  UIADD3 UR4, UPT, UPT, UR6, -0x1, URZ ;  /* 0xffffffff06047890 */ /* 0x000fe2000fffe0ff */
[----:B------:R-:W-:Y:S01]  /*01c0*/  MOV R2, RZ ;  /* 0x000000ff00027202 */ /* 0x000fe20000000f00 */
[----:B------:R-:W1:Y:S01]  /*01d0*/  LDCU.64 UR10, c[0x0][0x380] ;  /* 0x00007000ff0a77ac */ /* 0x000e620008000a00 */
[----:B------:R-:W-:Y:S01]  /*01e0*/  MOV R11, RZ ;  /* 0x000000ff000b7202 */ /* 0x000fe20000000f00 */
[----:B------:R-:W-:Y:S01]  /*01f0*/  ULEA.HI UR4, UR4, 0x1, URZ, 0x1c ;  /* 0x0000000104047891 */ /* 0x000fe2000f8fe0ff */
[----:B0-----:R-:W-:-:S04]  /*0200*/  ISETP.GE.AND P0, PT, R3, UR9, PT ;  /* 0x0000000903007c0c */ /* 0x001fc8000bf06270 */
[----:B------:R-:W-:Y:S01]  /*0210*/  ISETP.LT.AND P0, PT, R0, UR8, !P0 ;  /* 0x0000000800007c0c */ /* 0x000fe2000c701270 */
[----:B------:R-:W-:-:S12]  /*0220*/  BRA.U !UP0, `(.L_x_9) ;  /* 0x0000000908b47547 */ /* 0x000fd8000b800000 */
[----:B------:R-:W-:Y:S01]  /*0230*/  BSSY.RECONVERGENT B0, `(.L_x_9) ;  /* 0x00000ac000007945 */ /* 0x000fe20003800200 */
[----:B------:R-:W-:Y:S02]  /*0240*/  MOV R2, RZ ;  /* 0x000000ff00027202 */ /* 0x000fe40000000f00 */
[----:B------:R-:W-:Y:S02]  /*0250*/  CS2R R10, SRZ ;  /* 0x00000000000a7805 */ /* 0x000fe4000001ff00 */
[----:B------:R-:W-:Y:S02]  /*0260*/  MOV R18, RZ ;  /* 0x000000ff00127202 */ /* 0x000fe40000000f00 */
[----:B------:R-:W-:Y:S02]  /*0270*/  CS2R R8, SRZ ;  /* 0x0000000000087805 */ /* 0x000fe4000001ff00 */
[----:B------:R-:W-:Y:S02]  /*0280*/  CS2R R6, SRZ ;  /* 0x0000000000067805 */ /* 0x000fe4000001ff00 */
[----:B------:R-:W-:Y:S01]  /*0290*/  CS2R R4, SRZ ;  /* 0x0000000000047805 */ /* 0x000fe2000001ff00 */
[----:B------:R-:W0:Y:S01]  /*02a0*/  LDCU.64 UR6, c[0x0][0x380] ;  /* 0x00007000ff0677ac */ /* 0x000e220008000a00 */
[----:B------:R-:W-:-:S12]  /*02b0*/  ULOP3.LUT UR4, UR4, 0x1ffffffc, URZ, 0xc0, !UPT ;  /* 0x1ffffffc04047892 */ /* 0x000fd8000f8ec0ff */
.L_x_14:
[----:B------:R-:W-:Y:S05]  /*02c0*/  @!P0 BRA `(.L_x_10) ;  /* 0x0000000000a08947 */ /* 0x000fea0003800000 */
[----:B------:R-:W2:Y:S01]  /*02d0*/  S2R R12, SR_LANEID ;  /* 0x00000000000c7919 */ /* 0x000ea20000000000 */
[----:B------:R-:W3:Y:S01]  /*02e0*/  LDC R19, c[0x0][0x3a8] ;  /* 0x0000ea00ff137b82 */ /* 0x000ee20000000800 */
[----:B------:R-:W-:-:S07]  /*02f0*/  MOV R13, RZ ;  /* 0x000000ff000d7202 */ /* 0x000fce0000000f00 */
[----:B------:R-:W4:Y:S01]  /*0300*/  LDC R23, c[0x0][0x3b0] ;  /* 0x0000ec00ff177b82 */ /* 0x000f220000000800 */
[----:B---3--:R-:W-:Y:S01]  /*0310*/  IMAD R15, R2, R19, RZ ;  /* 0x00000013020f7224 */ /* 0x008fe200078e02ff */
[----:B------:R-:W-:-:S04]  /*0320*/  SHF.R.U32.HI R24, RZ, 0x1, R19 ;  /* 0x00000001ff187819 */ /* 0x000fc80000011613 */
[----:B------:R-:W-:Y:S02]  /*0330*/  IADD3 R14, P1, PT, R0, R15, RZ ;  /* 0x0000000f000e7210 */ /* 0x000fe40007f3e0ff */
[----:B--2---:R-:W-:Y:S02]  /*0340*/  SHF.R.U32.HI R21, RZ, 0x2, R12 ;  /* 0x00000002ff157819 */ /* 0x004fe4000001160c */
[----:B------:R-:W-:Y:S02]  /*0350*/  LOP3.LUT R12, R12, 0x3, RZ, 0xc0, !PT ;  /* 0x000000030c0c7812 */ /* 0x000fe400078ec0ff */
[----:B----4-:R-:W-:Y:S02]  /*0360*/  SHF.R.U32.HI R20, RZ, 0x1, R23 ;  /* 0x00000001ff147819 */ /* 0x010fe40000011617 */
[----:B------:R-:W-:Y:S01]  /*0370*/  LEA.HI.X.SX32 R27, R15, RZ, 0x1, P1 ;  /* 0x000000ff0f1b7211 */ /* 0x000fe200008f0eff */
[----:B------:R-:W-:Y:S01]  /*0380*/  IMAD.WIDE.U32 R24, R21, R24, R12 ;  /* 0x0000001815187225 */ /* 0x000fe200078e000c */
[----:B0-----:R-:W-:-:S03]  /*0390*/  LEA R15, P1, R14, UR6, 0x1 ;  /* 0x000000060e0f7c11 */ /* 0x001fc6000f8208ff */
[----:B------:R-:W-:Y:S01]  /*03a0*/  IMAD.WIDE.U32 R12, R21, R20, R12 ;  /* 0x00000014150c7225 */ /* 0x000fe200078e000c */
[----:B------:R-:W-:Y:S01]  /*03b0*/  LEA.HI.X R27, R14, UR7, R27, 0x1, P1 ;  /* 0x000000070e1b7c11 */ /* 0x000fe200088f0c1b */
[----:B------:R-:W0:Y:S01]  /*03c0*/  LDC.64 R20, c[0x0][0x388] ;  /* 0x0000e200ff147b82 */ /* 0x000e220000000a00 */
[----:B------:R-:W-:-:S04]  /*03d0*/  LEA R14, P1, R24, R15, 0x2 ;  /* 0x0000000f180e7211 */ /* 0x000fc800078210ff */
[----:B------:R-:W-:-:S03]  /*03e0*/  LEA.HI.X R15, R24, R27, R25, 0x2, P1 ;  /* 0x0000001b180f7211 */ /* 0x000fc600008f1419 */
[----:B------:R-:W-:Y:S02]  /*03f0*/  IMAD.WIDE.U32 R24, R19, 0x10, R14 ;  /* 0x0000001013187825 */ /* 0x000fe400078e000e */
[----:B------:R-:W2:Y:S04]  /*0400*/  LDG.E R28, desc[UR12][R14.64] ;  /* 0x0000000c0e1c7981 */ /* 0x000ea8000c1e1900 */
[----:B------:R-:W3:Y:S01]  /*0410*/  LDG.E R19, desc[UR12][R14.64+0x10] ;  /* 0x0000100c0e137981 */ /* 0x000ee2000c1e1900 */
[----:B------:R-:W-:-:S03]  /*0420*/  IMAD R27, R3, R23, R2 ;  /* 0x00000017031b7224 */ /* 0x000fc600078e0202 */
[----:B------:R-:W4:Y:S04]  /*0430*/  LDG.E R14, desc[UR12][R24.64] ;  /* 0x0000000c180e7981 */ /* 0x000f28000c1e1900 */
[----:B------:R5:W4:Y:S01]  /*0440*/  LDG.E R15, desc[UR12][R24.64+0x10] ;  /* 0x0000100c180f7981 */ /* 0x000b22000c1e1900 */
[----:B0-----:R-:W-:-:S03]  /*0450*/  IMAD.WIDE.U32 R20, R27, 0x2, R20 ;  /* 0x000000021b147825 */ /* 0x001fc600078e0014 */
[----:B------:R-:W-:-:S04]  /*0460*/  LEA R26, P1, R12, R20, 0x2 ;  /* 0x000000140c1a7211 */ /* 0x000fc800078210ff */
[----:B------:R-:W-:-:S03]  /*0470*/  LEA.HI.X R27, R12, R21, R13, 0x2, P1 ;  /* 0x000000150c1b7211 */ /* 0x000fc600008f140d */
[----:B-----5:R-:W-:Y:S02]  /*0480*/  IMAD.WIDE.U32 R24, R23, 0x10, R26 ;  /* 0x0000001017187825 */ /* 0x020fe400078e001a */
[----:B------:R-:W5:Y:S04]  /*0490*/  LDG.E R20, desc[UR12][R26.64] ;  /* 0x0000000c1a147981 */ /* 0x000f68000c1e1900 */
[----:B------:R-:W5:Y:S04]  /*04a0*/  LDG.E R21, desc[UR12][R26.64+0x10] ;  /* 0x0000100c1a157981 */ /* 0x000f68000c1e1900 */
[----:B------:R-:W5:Y:S04]  /*04b0*/  LDG.E R22, desc[UR12][R24.64] ;  /* 0x0000000c18167981 */ /* 0x000f68000c1e1900 */
[----:B------:R-:W5:Y:S01]  /*04c0*/  LDG.E R23, desc[UR12][R24.64+0x10] ;  /* 0x0000100c18177981 */ /* 0x000f62000c1e1900 */
[----:B------:R-:W-:Y:S05]  /*04d0*/  WARPSYNC.ALL ;  /* 0x0000000000007948 */ /* 0x000fea0003800000 */
[----:B--2---:R-:W-:Y:S04]  /*04e0*/  MOVM.16.MT88 R12, R28 ;  /* 0x000000001c0c723a */ /* 0x004fe80000000000 */
[----:B---3--:R-:W-:Y:S04]  /*04f0*/  MOVM.16.MT88 R13, R19 ;  /* 0x00000000130d723a */ /* 0x008fe80000000000 */
[----:B----4-:R-:W-:Y:S04]  /*0500*/  MOVM.16.MT88 R14, R14 ;  /* 0x000000000e0e723a */ /* 0x010fe80000000000 */
[----:B------:R-:W5:Y:S02]  /*0510*/  MOVM.16.MT88 R15, R15 ;  /* 0x000000000f0f723a */ /* 0x000f640000000000 */
[C---:B-----5:R-:W-:Y:S08]  /*0520*/  HMMA.16816.F32 R4, R12.reuse, R20, R4 ;  /* 0x000000140c04723c */ /* 0x060ff00000001804 */
[----:B------:R-:W-:-:S15]  /*0530*/  HMMA.16816.F32 R8, R12, R22, R8 ;  /* 0x000000160c08723c */ /* 0x000fde0000001808 */
[----:B------:R-:W-:-:S05]  /*0540*/  NOP ;  /* 0x0000000000007918 */ /* 0x000fca0000000000 */
.L_x_10:
[----:B------:R-:W2:Y:S01]  /*0550*/  LDC R19, c[0x0][0x3b0] ;  /* 0x0000ec00ff137b82 */ /* 0x000ea20000000800 */
[----:B------:R-:W-:-:S04]  /*0560*/  IADD3 R18, PT, PT, R18, 0x4, RZ ;  /* 0x0000000412127810 */ /* 0x000fc80007ffe0ff */
[----:B------:R-:W-:-:S03]  /*0570*/  ISETP.NE.AND P1, PT, R18, UR4, PT ;  /* 0x0000000412007c0c */ /* 0x000fc6000bf25270 */
[----:B------:R-:W3:Y:S01]  /*0580*/  LDC.64 R24, c[0x0][0x388] ;  /* 0x0000e200ff187b82 */ /* 0x000ee20000000a00 */
[----:B--2---:R-:W-:-:S04]  /*0590*/  IMAD R13, R3, R19, R2 ;  /* 0x00000013030d7224 */ /* 0x004fc800078e0202 */
[----:B---3--:R-:W-:Y:S01]  /*05a0*/  IMAD.WIDE.U32 R24, R13, 0x2, R24 ;  /* 0x000000020d187825 */ /* 0x008fe200078e0018 */
[----:B------:R-:W-:Y:S06]  /*05b0*/  @!P0 BRA `(.L_x_11) ;  /* 0x0000000000948947 */ /* 0x000fec0003800000 */
[----:B------:R-:W2:Y:S01]  /*05c0*/  S2R R13, SR_LANEID ;  /* 0x00000000000d7919 */ /* 0x000ea20000000000 */
[----:B------:R-:W3:Y:S01]  /*05d0*/  LDC R27, c[0x0][0x3a8] ;  /* 0x0000ea00ff1b7b82 */ /* 0x000ee20000000800 */
[----:B------:R-:W-:Y:S02]  /*05e0*/  IADD3 R14, PT, PT, R2, 0x10, RZ ;  /* 0x00000010020e7810 */ /* 0x000fe40007ffe0ff */
[----:B------:R-:W-:Y:S02]  /*05f0*/  SHF.R.U32.HI R20, RZ, 0x1, R19 ;  /* 0x00000001ff147819 */ /* 0x000fe40000011613 */
[----:B---3--:R-:W-:Y:S01]  /*0600*/  SHF.R.U32.HI R22, RZ, 0x1, R27 ;  /* 0x00000001ff167819 */ /* 0x008fe2000001161b */
[----:B------:R-:W-:Y:S01]  /*0610*/  IMAD R15, R14, R27, RZ ;  /* 0x0000001b0e0f7224 */ /* 0x000fe200078e02ff */
[----:B--2---:R-:W-:Y:S02]  /*0620*/  LOP3.LUT R12, R13, 0x3, RZ, 0xc0, !PT ;  /* 0x000000030d0c7812 */ /* 0x004fe400078ec0ff */
[----:B------:R-:W-:-:S02]  /*0630*/  SHF.R.U32.HI R23, RZ, 0x2, R13 ;  /* 0x00000002ff177819 */ /* 0x000fc4000001160d */
[----:B------:R-:W-:-:S03]  /*0640*/  MOV R13, RZ ;  /* 0x000000ff000d7202 */ /* 0x000fc60000000f00 */
[----:B------:R-:W-:-:S04]  /*0650*/  IMAD.WIDE.U32 R20, R23, R20, R12 ;  /* 0x0000001417147225 */ /* 0x000fc800078e000c */
[----:B------:R-:W-:Y:S01]  /*0660*/  IMAD.WIDE.U32 R12, R23, R22, R12 ;  /* 0x00000016170c7225 */ /* 0x000fe200078e000c */
[----:B------:R-:W-:-:S04]  /*0670*/  IADD3 R23, P2, PT, R0, R15, RZ ;  /* 0x0000000f00177210 */ /* 0x000fc80007f5e0ff */
[----:B------:R-:W-:Y:S02]  /*0680*/  LEA.HI.X.SX32 R14, R15, RZ, 0x1, P2 ;  /* 0x000000ff0f0e7211 */ /* 0x000fe400010f0eff */
[----:B0-----:R-:W-:-:S04]  /*0690*/  LEA R15, P2, R23, UR6, 0x1 ;  /* 0x00000006170f7c11 */ /* 0x001fc8000f8408ff */
[----:B------:R-:W-:Y:S02]  /*06a0*/  LEA.HI.X R23, R23, UR7, R14, 0x1, P2 ;  /* 0x0000000717177c11 */ /* 0x000fe400090f0c0e */
[----:B------:R-:W-:-:S04]  /*06b0*/  LEA R14, P2, R12, R15, 0x2 ;  /* 0x0000000f0c0e7211 */ /* 0x000fc800078410ff */
[----:B------:R-:W-:-:S03]  /*06c0*/  LEA.HI.X R15, R12, R23, R13, 0x2, P2 ;  /* 0x000000170c0f7211 */ /* 0x000fc600010f140d */
[----:B------:R-:W-:Y:S02]  /*06d0*/  IMAD.WIDE.U32 R26, R27, 0x10, R14 ;  /* 0x000000101b1a7825 */ /* 0x000fe400078e000e */
[----:B------:R-:W2:Y:S04]  /*06e0*/  LDG.E R12, desc[UR12][R14.64] ;  /* 0x0000000c0e0c7981 */ /* 0x000ea8000c1e1900 */
[----:B------:R-:W3:Y:S04]  /*06f0*/  LDG.E R13, desc[UR12][R14.64+0x10] ;  /* 0x0000100c0e0d7981 */ /* 0x000ee8000c1e1900 */
[----:B------:R-:W4:Y:S04]  /*0700*/  LDG.E R14, desc[UR12][R26.64] ;  /* 0x0000000c1a0e7981 */ /* 0x000f28000c1e1900 */
[----:B------:R0:W5:Y:S01]  /*0710*/  LDG.E R15, desc[UR12][R26.64+0x10] ;  /* 0x0000100c1a0f7981 */ /* 0x000162000c1e1900 */
[----:B------:R-:W-:-:S04]  /*0720*/  LEA R28, P2, R20, R24, 0x2 ;  /* 0x00000018141c7211 */ /* 0x000fc800078410ff */
[----:B------:R-:W-:-:S03]  /*0730*/  LEA.HI.X R29, R20, R25, R21, 0x2, P2 ;  /* 0x00000019141d7211 */ /* 0x000fc600010f1415 */
[----:B0-----:R-:W-:Y:S02]  /*0740*/  IMAD.WIDE.U32 R26, R19, 0x10, R28 ;  /* 0x00000010131a7825 */ /* 0x001fe400078e001c */
        /* <DEDUP_REMOVED lines=8> */
[----:B-----5:R-:W0:Y:S02]  /*07d0*/  MOVM.16.MT88 R15, R15 ;  /* 0x000000000f0f723a */ /* 0x020e240000000000 */
[C---:B0-----:R-:W-:Y:S08]  /*07e0*/  HMMA.16816.F32 R4, R12.reuse, R20, R4 ;  /* 0x000000140c04723c */ /* 0x041ff00000001804 */
[----:B------:R-:W-:-:S15]  /*07f0*/  HMMA.16816.F32 R8, R12, R22, R8 ;  /* 0x000000160c08723c */ /* 0x000fde0000001808 */
[----:B------:R-:W-:-:S05]  /*0800*/  NOP ;  /* 0x0000000000007918 */ /* 0x000fca0000000000 */
.L_x_11:
[----:B------:R-:W-:Y:S05]  /*0810*/  @!P0 BRA `(.L_x_12) ;  /* 0x0000000000948947 */ /* 0x000fea0003800000 */
        /* <DEDUP_REMOVED lines=37> */
.L_x_12:
[----:B------:R-:W-:Y:S05]  /*0a70*/  @!P0 BRA `(.L_x_13) ;  /* 0x0000000000948947 */ /* 0x000fea0003800000 */
[----:B------:R-:W2:Y:S01]  /*0a80*/  S2R R13, SR_LANEID ;  /* 0x00000000000d7919 */ /* 0x000ea20000000000 */
[----:B------:R-:W3:Y:S01]  /*0a90*/  LDC R29, c[0x0][0x3a8] ;  /* 0x0000ea00ff1d7b82 */ /* 0x000ee20000000800 */
[----:B------:R-:W-:Y:S02]  /*0aa0*/  IADD3 R14, PT, PT, R2, 0x30, RZ ;  /* 0x00000030020e7810 */ /* 0x000fe40007ffe0ff */
[----:B------:R-:W-:-:S03]  /*0ab0*/  SHF.R.U32.HI R20, RZ, 0x1, R19 ;  /* 0x00000001ff147819 */ /* 0x000fc60000011613 */
[----:B---3--:R-:W-:Y:S01]  /*0ac0*/  IMAD R15, R14, R29, RZ ;  /* 0x0000001d0e0f7224 */ /* 0x008fe200078e02ff */
[----:B------:R-:W-:-:S04]  /*0ad0*/  SHF.R.U32.HI R22, RZ, 0x1, R29 ;  /* 0x00000001ff167819 */ /* 0x000fc8000001161d */
[----:B------:R-:W-:Y:S02]  /*0ae0*/  IADD3 R14, P2, PT, R0, R15, RZ ;  /* 0x0000000f000e7210 */ /* 0x000fe40007f5e0ff */
[----:B--2---:R-:W-:Y:S02]  /*0af0*/  LOP3.LUT R12, R13, 0x3, RZ, 0xc0, !PT ;  /* 0x000000030d0c7812 */ /* 0x004fe400078ec0ff */
[----:B------:R-:W-:Y:S02]  /*0b00*/  SHF.R.U32.HI R23, RZ, 0x2, R13 ;  /* 0x00000002ff177819 */ /* 0x000fe4000001160d */
[----:B------:R-:W-:Y:S02]  /*0b10*/  MOV R13, RZ ;  /* 0x000000ff000d7202 */ /* 0x000fe40000000f00 */
[----:B------:R-:W-:Y:S02]  /*0b20*/  LEA.HI.X.SX32 R15, R15, RZ, 0x1, P2 ;  /* 0x000000ff0f0f7211 */ /* 0x000fe400010f0eff */
[----:B0-----:R-:W-:Y:S01]  /*0b30*/  LEA R27, P2, R14, UR6, 0x1 ;  /* 0x000000060e1b7c11 */ /* 0x001fe2000f8408ff */
[----:B------:R-:W-:-:S03]  /*0b40*/  IMAD.WIDE.U32 R20, R23, R20, R12 ;  /* 0x0000001417147225 */ /* 0x000fc600078e000c */
[----:B------:R-:W-:Y:S01]  /*0b50*/  LEA.HI.X R15, R14, UR7, R15, 0x1, P2 ;  /* 0x000000070e0f7c11 */ /* 0x000fe200090f0c0f */
[----:B------:R-:W-:-:S03]  /*0b60*/  IMAD.WIDE.U32 R12, R23, R22, R12 ;  /* 0x00000016170c7225 */ /* 0x000fc600078e000c */
[----:B------:R-:W-:-:S04]  /*0b70*/  LEA R26, P2, R12, R27, 0x2 ;  /* 0x0000001b0c1a7211 */ /* 0x000fc800078410ff */
[----:B------:R-:W-:-:S03]  /*0b80*/  LEA.HI.X R27, R12, R15, R13, 0x2, P2 ;  /* 0x0000000f0c1b7211 */ /* 0x000fc600010f140d */
[----:B------:R-:W-:Y:S02]  /*0b90*/  IMAD.WIDE.U32 R28, R29, 0x10, R26 ;  /* 0x000000101d1c7825 */ /* 0x000fe400078e001a */
[----:B------:R-:W2:Y:S04]  /*0ba0*/  LDG.E R12, desc[UR12][R26.64] ;  /* 0x0000000c1a0c7981 */ /* 0x000ea8000c1e1900 */
[----:B------:R0:W3:Y:S04]  /*0bb0*/  LDG.E R13, desc[UR12][R26.64+0x10] ;  /* 0x0000100c1a0d7981 */ /* 0x0000e8000c1e1900 */
[----:B------:R-:W4:Y:S04]  /*0bc0*/  LDG.E R14, desc[UR12][R28.64] ;  /* 0x0000000c1c0e7981 */ /* 0x000f28000c1e1900 */
[----:B------:R-:W5:Y:S01]  /*0bd0*/  LDG.E R15, desc[UR12][R28.64+0x10] ;  /* 0x0000100c1c0f7981 */ /* 0x000f62000c1e1900 */
        /* <DEDUP_REMOVED lines=15> */
.L_x_13:
[----:B------:R-:W-:Y:S01]  /*0cd0*/  IADD3 R2, PT, PT, R2, 0x40, RZ ;  /* 0x0000004002027810 */ /* 0x000fe20007ffe0ff */
[----:B------:R-:W-:Y:S06]  /*0ce0*/  @P1 BRA `(.L_x_14) ;  /* 0xfffffff400741947 */ /* 0x000fec000383ffff */
[----:B01----:R-:W-:Y:S05]  /*0cf0*/  BSYNC.RECONVERGENT B0 ;  /* 0x0000000000007941 */ /* 0x003fea0003800200 */
.L_x_9:
[----:B------:R-:W0:Y:S02]  /*0d00*/  LDC R12, c[0x0][0x3b0] ;  /* 0x0000ec00ff0c7b82 */ /* 0x000e240000000800 */
[----:B0-----:R-:W-:-:S04]  /*0d10*/  IADD3 R12, PT, PT, R12, -0x1, RZ ;  /* 0xffffffff0c0c7810 */ /* 0x001fc80007ffe0ff */
[----:B------:R-:W-:-:S04]  /*0d20*/  LEA.HI R12, R12, 0x1, RZ, 0x1c ;  /* 0x000000010c0c7811 */ /* 0x000fc800078fe0ff */
[----:B------:R-:W-:-:S04]  /*0d30*/  LOP3.LUT R18, R12, 0x3, RZ, 0xc0, !PT ;  /* 0x000000030c127812 */ /* 0x000fc800078ec0ff */
[----:B------:R-:W-:-:S13]  /*0d40*/  ISETP.NE.AND P1, PT, R18, RZ, PT ;  /* 0x000000ff1200720c */ /* 0x000fda0003f25270 */
[----:B------:R-:W-:Y:S05]  /*0d50*/  @!P1 BRA `(.L_x_15) ;  /* 0x0000000000c09947 */ /* 0x000fea0003800000 */
[----:B------:R-:W-:Y:S01]  /*0d60*/  BSSY.RECONVERGENT B0, `(.L_x_15) ;  /* 0x000002f000007945 */ /* 0x000fe20003800200 */
[----:B------:R-:W-:-:S07]  /*0d70*/  MOV R19, RZ ;  /* 0x000000ff00137202 */ /* 0x000fce0000000f00 */
.L_x_17:
[----:B------:R-:W-:-:S04]  /*0d80*/  IADD3 R19, PT, PT, R19, 0x1, RZ ;  /* 0x0000000113137810 */ /* 0x000fc80007ffe0ff */
[----:B------:R-:W-:Y:S01]  /*0d90*/  ISETP.NE.AND P1, PT, R19, R18, PT ;  /* 0x000000121300720c */ /* 0x000fe20003f25270 */
[----:B------:R-:W-:-:S12]  /*0da0*/  @!P0 BRA `(.L_x_16) ;  /* 0x0000000000a08947 */ /* 0x000fd80003800000 */
[----:B------:R-:W0:Y:S01]  /*0db0*/  S2R R14, SR_LANEID ;  /* 0x00000000000e7919 */ /* 0x000e220000000000 */
[----:B------:R-:W2:Y:S01]  /*0dc0*/  LDC R21, c[0x0][0x3b0] ;  /* 0x0000ec00ff157b82 */ /* 0x000ea20000000800 */
[----:B------:R-:W-:-:S07]  /*0dd0*/  MOV R15, RZ ;  /* 0x000000ff000f7202 */ /* 0x000fce0000000f00 */
[----:B------:R-:W3:Y:S08]  /*0de0*/  LDC.64 R22, c[0x0][0x388] ;  /* 0x0000e200ff167b82 */ /* 0x000ef00000000a00 */
[----:B------:R-:W4:Y:S01]  /*0df0*/  LDC R29, c[0x0][0x3a8] ;  /* 0x0000ea00ff1d7b82 */ /* 0x000f220000000800 */
[----:B--2---:R-:W-:Y:S01]  /*0e00*/  IMAD R13, R3, R21, R2 ;  /* 0x00000015030d7224 */ /* 0x004fe200078e0202 */
[----:B------:R-:W-:-:S02]  /*0e10*/  SHF.R.U32.HI R12, RZ, 0x1, R21 ;  /* 0x00000001ff0c7819 */ /* 0x000fc40000011615 */
[----:B0-----:R-:W-:Y:S01]  /*0e20*/  SHF.R.U32.HI R25, RZ, 0x2, R14 ;  /* 0x00000002ff197819 */ /* 0x001fe2000001160e */
[----:B---3--:R-:W-:Y:S01]  /*0e30*/  IMAD.WIDE.U32 R22, R13, 0x2, R22 ;  /* 0x000000020d167825 */ /* 0x008fe200078e0016 */
[----:B------:R-:W-:-:S05]  /*0e40*/  LOP3.LUT R14, R14, 0x3, RZ, 0xc0, !PT ;  /* 0x000000030e0e7812 */ /* 0x000fca00078ec0ff */
[----:B------:R-:W-:-:S03]  /*0e50*/  IMAD.WIDE.U32 R12, R25, R12, R14 ;  /* 0x0000000c190c7225 */ /* 0x000fc600078e000e */
[----:B------:R-:W-:-:S04]  /*0e60*/  LEA R26, P2, R12, R22, 0x2 ;  /* 0x000000160c1a7211 */ /* 0x000fc800078410ff */
[----:B------:R-:W-:Y:S01]  /*0e70*/  LEA.HI.X R27, R12, R23, R13, 0x2, P2 ;  /* 0x000000170c1b7211 */ /* 0x000fe200010f140d */
[----:B----4-:R-:W-:Y:S01]  /*0e80*/  IMAD R23, R2, R29, RZ ;  /* 0x0000001d02177224 */ /* 0x010fe200078e02ff */
[----:B------:R-:W-:-:S04]  /*0e90*/  SHF.R.U32.HI R12, RZ, 0x1, R29 ;  /* 0x00000001ff0c7819 */ /* 0x000fc8000001161d */
[----:B------:R-:W-:Y:S01]  /*0ea0*/  IADD3 R20, P2, PT, R0, R23, RZ ;  /* 0x0000001700147210 */ /* 0x000fe20007f5e0ff */
[----:B------:R-:W-:-:S03]  /*0eb0*/  IMAD.WIDE.U32 R12, R25, R12, R14 ;  /* 0x0000000c190c7225 */ /* 0x000fc600078e000e */
[----:B------:R-:W-:Y:S02]  /*0ec0*/  LEA.HI.X.SX32 R15, R23, RZ, 0x1, P2 ;  /* 0x000000ff170f7211 */ /* 0x000fe400010f0eff */
[----:B-1----:R-:W-:-:S04]  /*0ed0*/  LEA R25, P2, R20, UR10, 0x1 ;  /* 0x0000000a14197c11 */ /* 0x002fc8000f8408ff */
[----:B------:R-:W-:Y:S02]  /*0ee0*/  LEA.HI.X R15, R20, UR11, R15, 0x1, P2 ;  /* 0x0000000b140f7c11 */ /* 0x000fe400090f0c0f */
[C---:B------:R-:W-:Y:S01]  /*0ef0*/  LEA R24, P2, R12.reuse, R25, 0x2 ;  /* 0x000000190c187211 */ /* 0x040fe200078410ff */
[----:B------:R-:W2:Y:S03]  /*0f00*/  LDG.E R20, desc[UR12][R26.64] ;  /* 0x0000000c1a147981 */ /* 0x000ea6000c1e1900 */
[----:B------:R-:W-:-:S03]  /*0f10*/  LEA.HI.X R25, R12, R15, R13, 0x2, P2 ;  /* 0x0000000f0c197211 */ /* 0x000fc600010f140d */
[----:B------:R-:W-:Y:S02]  /*0f20*/  IMAD.WIDE.U32 R28, R29, 0x10, R24 ;  /* 0x000000101d1c7825 */ /* 0x000fe400078e0018 */
[----:B------:R-:W3:Y:S04]  /*0f30*/  LDG.E R12, desc[UR12][R24.64] ;  /* 0x0000000c180c7981 */ /* 0x000ee8000c1e1900 */
[----:B------:R0:W4:Y:S04]  /*0f40*/  LDG.E R13, desc[UR12][R24.64+0x10] ;  /* 0x0000100c180d7981 */ /* 0x000128000c1e1900 */
[----:B------:R-:W5:Y:S04]  /*0f50*/  LDG.E R14, desc[UR12][R28.64] ;  /* 0x0000000c1c0e7981 */ /* 0x000f68000c1e1900 */
[----:B------:R-:W2:Y:S01]  /*0f60*/  LDG.E R15, desc[UR12][R28.64+0x10] ;  /* 0x0000100c1c0f7981 */ /* 0x000ea2000c1e1900 */
[----:B0-----:R-:W-:-:S03]  /*0f70*/  IMAD.WIDE.U32 R24, R21, 0x10, R26 ;  /* 0x0000001015187825 */ /* 0x001fc600078e001a */
[----:B------:R-:W2:Y:S04]  /*0f80*/  LDG.E R21, desc[UR12][R26.64+0x10] ;  /* 0x0000100c1a157981 */ /* 0x000ea8000c1e1900 */
[----:B------:R-:W2:Y:S04]  /*0f90*/  LDG.E R22, desc[UR12][R24.64] ;  /* 0x0000000c18167981 */ /* 0x000ea8000c1e1900 */
[----:B------:R-:W2:Y:S01]  /*0fa0*/  LDG.E R23, desc[UR12][R24.64+0x10] ;  /* 0x0000100c18177981 */ /* 0x000ea2000c1e1900 */
[----:B------:R-:W-:Y:S05]  /*0fb0*/  WARPSYNC.ALL ;  /* 0x0000000000007948 */ /* 0x000fea0003800000 */
[----:B---3--:R-:W-:Y:S04]  /*0fc0*/  MOVM.16.MT88 R12, R12 ;  /* 0x000000000c0c723a */ /* 0x008fe80000000000 */
[----:B----4-:R-:W-:Y:S04]  /*0fd0*/  MOVM.16.MT88 R13, R13 ;  /* 0x000000000d0d723a */ /* 0x010fe80000000000 */
[----:B-----5:R-:W-:Y:S04]  /*0fe0*/  MOVM.16.MT88 R14, R14 ;  /* 0x000000000e0e723a */ /* 0x020fe80000000000 */
[----:B--2---:R-:W0:Y:S02]  /*0ff0*/  MOVM.16.MT88 R15, R15 ;  /* 0x000000000f0f723a */ /* 0x004e240000000000 */
[C---:B0-----:R-:W-:Y:S08]  /*1000*/  HMMA.16816.F32 R4, R12.reuse, R20, R4 ;  /* 0x000000140c04723c */ /* 0x041ff00000001804 */
[----:B------:R-:W-:-:S15]  /*1010*/  HMMA.16816.F32 R8, R12, R22, R8 ;  /* 0x000000160c08723c */ /* 0x000fde0000001808 */
[----:B------:R-:W-:-:S05]  /*1020*/  NOP ;  /* 0x0000000000007918 */ /* 0x000fca0000000000 */
.L_x_16:
[----:B------:R-:W-:Y:S01]  /*1030*/  IADD3 R2, PT, PT, R2, 0x10, RZ ;  /* 0x0000001002027810 */ /* 0x000fe20007ffe0ff */
[----:B------:R-:W-:Y:S06]  /*1040*/  @P1 BRA `(.L_x_17) ;  /* 0xfffffffc004c1947 */ /* 0x000fec000383ffff */
[----:B-1----:R-:W-:Y:S05]  /*1050*/  BSYNC.RECONVERGENT B0 ;  /* 0x0000000000007941 */ /* 0x002fea0003800200 */
.L_x_15:
[----:B------:R0:W-:Y:S04]  /*1060*/  STL.64 [R1], R4 ;  /* 0x0000000401007387 */ /* 0x0001e80000100a00 */
[----:B------:R0:W-:Y:S04]  /*1070*/  STL.64 [R1+0x8], R6 ;  /* 0x0000080601007387 */ /* 0x0001e80000100a00 */
[----:B------:R0:W-:Y:S04]  /*1080*/  STL.64 [R1+0x10], R8 ;  /* 0x0000100801007387 */ /* 0x0001e80000100a00 */
[----:B------:R0:W-:Y:S02]  /*1090*/  STL.64 [R1+0x18], R10 ;  /* 0x0000180a01007387 */ /* 0x0001e40000100a00 */
.L_x_8:
[----:B------:R-:W2:Y:S01]  /*10a0*/  LDC.64 R24, c[0x0][0x3a8] ;  /* 0x0000ea00ff187b82 */ /* 0x000ea20000000a00 */
[----:B------:R-:W-:Y:S02]  /*10b0*/  SHF.R.U32.HI R21, RZ, 0x1, R17 ;  /* 0x00000001ff157819 */ /* 0x000fe40000011611 */
[----:B------:R-:W-:Y:S02]  /*10c0*/  SHF.L.U32 R28, R16, 0x4, RZ ;  /* 0x00000004101c7819 */ /* 0x000fe400000006ff */
[----:B------:R-:W-:Y:S02]  /*10d0*/  LOP3.LUT R21, R21, 0x7ffffff0, RZ, 0xc0, !PT ;  /* 0x7ffffff015157812 */ /* 0x000fe400078ec0ff */
[----:B--2---:R-:W-:-:S04]  /*10e0*/  ISETP.GE.AND P0, PT, R28, R25, PT ;  /* 0x000000191c00720c */ /* 0x004fc80003f06270 */
[----:B------:R-:W-:-:S13]  /*10f0*/  ISETP.GE.OR P0, PT, R21, R24, P0 ;  /* 0x000000181500720c */ /* 0x000fda0000706670 */
[----:B-1----:R-:W-:Y:S05]  /*1100*/  @P0 EXIT ;  /* 0x000000000000094d */ /* 0x002fea0003800000 */
[----:B------:R-:W1:Y:S01]  /*1110*/  S2R R14, SR_LANEID ;  /* 0x00000000000e7919 */ /* 0x000e620000000000 */
[----:B------:R-:W2:Y:S01]  /*1120*/  LDCU.64 UR8, c[0x0][0x390] ;  /* 0x00007200ff0877ac */ /* 0x000ea20008000a00 */
[----:B------:R-:W-:Y:S01]  /*1130*/  IMAD R20, R28, R24, RZ ;  /* 0x000000181c147224 */ /* 0x000fe200078e02ff */
[----:B------:R-:W-:-:S04]  /*1140*/  MOV R15, RZ ;  /* 0x000000ff000f7202 */ /* 0x000fc80000000f00 */
[----:B------:R-:W-:-:S04]  /*1150*/  IADD3 R20, P0, PT, R20, R21, RZ ;  /* 0x0000001514147210 */ /* 0x000fc80007f1e0ff */
[----:B------:R-:W-:Y:S02]  /*1160*/  IADD3.X R13, PT, PT, RZ, RZ, RZ, P0, !PT ;  /* 0x000000ffff0d7210 */ /* 0x000fe400007fe4ff */
[C---:B------:R-:W-:Y:S02]  /*1170*/  SHF.L.U32 R0, R20.reuse, 0x2, RZ ;  /* 0x0000000214007819 */ /* 0x040fe400000006ff */
[----:B------:R-:W-:Y:S02]  /*1180*/  SHF.L.U64.HI R20, R20, 0x2, R13 ;  /* 0x0000000214147819 */ /* 0x000fe4000001020d */
[----:B--2---:R-:W-:-:S04]  /*1190*/  IADD3 R27, P0, PT, R0, UR8, RZ ;  /* 0x00000008001b7c10 */ /* 0x004fc8000ff1e0ff */
[----:B------:R-:W-:Y:S02]  /*11a0*/  IADD3.X R19, PT, PT, R20, UR9, RZ, P0, !PT ;  /* 0x0000000914137c10 */ /* 0x000fe400087fe4ff */
[----:B-1----:R-:W-:Y:S02]  /*11b0*/  SHF.L.U32 R3, R14, 0x1, RZ ;  /* 0x000000010e037819 */ /* 0x002fe400000006ff */
[----:B------:R-:W-:Y:S02]  /*11c0*/  SHF.R.U32.HI R14, RZ, 0x2, R14 ;  /* 0x00000002ff0e7819 */ /* 0x000fe4000001160e */
[----:B------:R-:W-:-:S05]  /*11d0*/  LOP3.LUT R3, R3, 0x6, RZ, 0xe2, !PT ;  /* 0x0000000603037812 */ /* 0x000fca00078ee2ff */
[----:B------:R-:W-:-:S04]  /*11e0*/  IMAD.WIDE.U32 R14, R3, R24, R14 ;  /* 0x00000018030e7225 */ /* 0x000fc800078e000e */
[----:B------:R-:W-:Y:S01]  /*11f0*/  IMAD.WIDE.U32 R2, R24, 0x4, RZ ;  /* 0x0000000418027825 */ /* 0x000fe200078e00ff */
[----:B------:R-:W-:-:S04]  /*1200*/  LEA R26, P0, R14, R27, 0x2 ;  /* 0x0000001b0e1a7211 */ /* 0x000fc800078010ff */
[----:B------:R-:W-:Y:S01]  /*1210*/  LEA.HI.X R27, R14, R19, R15, 0x2, P0 ;  /* 0x000000130e1b7211 */ /* 0x000fe200000f140f */
[----:B------:R-:W-:Y:S01]  /*1220*/  IMAD.WIDE.U32 R12, R24, 0x20, R2 ;  /* 0x00000020180c7825 */ /* 0x000fe200078e0002 */
[----:B------:R-:W-:-:S03]  /*1230*/  IADD3 R2, P0, PT, R2, R26, RZ ;  /* 0x0000001a02027210 */ /* 0x000fc60007f1e0ff */
[----:B------:R-:W2:Y:S01]  /*1240*/  LDG.E R14, desc[UR12][R26.64+0x20] ;  /* 0x0000200c1a0e7981 */ /* 0x000ea2000c1e1900 */
[----:B------:R-:W-:Y:S02]  /*1250*/  IADD3 R22, P1, PT, R12, R26, RZ ;  /* 0x0000001a0c167210 */ /* 0x000fe40007f3e0ff */
[-C--:B------:R-:W-:Y:S01]  /*1260*/  IADD3.X R3, PT, PT, R3, R27.reuse, RZ, P0, !PT ;  /* 0x0000001b03037210 */ /* 0x080fe200007fe4ff */
[----:B------:R1:W3:Y:S01]  /*1270*/  LDG.E R12, desc[UR12][R26.64] ;  /* 0x0000000c1a0c7981 */ /* 0x0002e2000c1e1900 */
[----:B------:R-:W-:-:S03]  /*1280*/  IADD3.X R23, PT, PT, R13, R27, RZ, P1, !PT ;  /* 0x0000001b0d177210 */ /* 0x000fc60000ffe4ff */
[----:B------:R-:W3:Y:S04]  /*1290*/  LDG.E R13, desc[UR12][R2.64] ;  /* 0x0000000c020d7981 */ /* 0x000ee8000c1e1900 */
[----:B------:R-:W2:Y:S01]  /*12a0*/  LDG.E R15, desc[UR12][R2.64+0x20] ;  /* 0x0000200c020f7981 */ /* 0x000ea2000c1e1900 */
[----:B-1----:R-:W-:-:S03]  /*12b0*/  IMAD.WIDE.U32 R26, R24, 0x20, R26 ;  /* 0x00000020181a7825 */ /* 0x002fc600078e001a */
[----:B------:R-:W4:Y:S04]  /*12c0*/  LDG.E R19, desc[UR12][R22.64+0x20] ;  /* 0x0000200c16137981 */ /* 0x000f28000c1e1900 */
[----:B------:R-:W4:Y:S04]  /*12d0*/  LDG.E R18, desc[UR12][R26.64+0x20] ;  /* 0x0000200c1a127981 */ /* 0x000f28000c1e1900 */
[----:B------:R-:W5:Y:S04]  /*12e0*/  LDG.E R2, desc[UR12][R26.64] ;  /* 0x0000000c1a027981 */ /* 0x000f68000c1e1900 */
[----:B------:R1:W5:Y:S01]  /*12f0*/  LDG.E R3, desc[UR12][R22.64] ;  /* 0x0000000c16037981 */ /* 0x000362000c1e1900 */
[----:B------:R-:W-:Y:S01]  /*1300*/  ISETP.GE.AND P0, PT, R16, R25, PT ;  /* 0x000000191000720c */ /* 0x000fe20003f06270 */
[----:B------:R-:W-:-:S03]  /*1310*/  IMAD R21, R21, R24, RZ ;  /* 0x0000001815157224 */ /* 0x000fc600078e02ff */
[----:B------:R-:W-:Y:S02]  /*1320*/  ISETP.LT.AND P0, PT, R17, R24, !P0 ;  /* 0x000000181100720c */ /* 0x000fe40004701270 */
[----:B------:R-:W0:Y:S08]  /*1330*/  LDC R24, c[0x0][0x3b0] ;  /* 0x0000ec00ff187b82 */ /* 0x000e300000000800 */
[----:B------:R-:W0:Y:S08]  /*1340*/  LDC.64 R16, c[0x0][0x390] ;  /* 0x0000e400ff107b82 */ /* 0x000e300000000a00 */
[----:B-1----:R-:W1:Y:S01]  /*1350*/  LDC.64 R22, c[0x0][0x398] ;  /* 0x0000e600ff167b82 */ /* 0x002e620000000a00 */
[----:B0-----:R-:W-:-:S02]  /*1360*/  ISETP.GE.AND P1, PT, R24, 0x1, PT ;  /* 0x000000011800780c */ /* 0x001fc40003f26270 */
[C---:B------:R-:W-:Y:S01]  /*1370*/  IADD3 R29, PT, PT, R28.reuse, R21, RZ ;  /* 0x000000151c1d7210 */ /* 0x040fe20007ffe0ff */
[----:B------:R-:W-:Y:S05]  /*1380*/  WARPSYNC.ALL ;  /* 0x0000000000007948 */ /* 0x000fea0003800000 */
[----:B------:R-:W-:Y:S02]  /*1390*/  IMAD R25, R28, R25, RZ ;  /* 0x000000191c197224 */ /* 0x000fe400078e02ff */
[----:B------:R-:W-:-:S04]  /*13a0*/  IMAD.WIDE.U32 R16, R29, 0x4, R16 ;  /* 0x000000041d107825 */ /* 0x000fc800078e0010 */
[----:B-1----:R-:W-:Y:S01]  /*13b0*/  IMAD.WIDE.U32 R22, R29, 0x4, R22 ;  /* 0x000000041d167825 */ /* 0x002fe200078e0016 */
[----:B---3--:R0:W-:Y:S04]  /*13c0*/  STL.64 [R1+0x20], R12 ;  /* 0x0000200c01007387 */ /* 0x0081e80000100a00 */
[----:B--2---:R0:W-:Y:S04]  /*13d0*/  STL.64 [R1+0x28], R14 ;  /* 0x0000280e01007387 */ /* 0x0041e80000100a00 */
[----:B----4-:R0:W-:Y:S04]  /*13e0*/  STL.64 [R1+0x38], R18 ;  /* 0x0000381201007387 */ /* 0x0101e80000100a00 */
[----:B-----5:R0:W-:Y:S01]  /*13f0*/  STL.64 [R1+0x30], R2 ;  /* 0x0000300201007387 */ /* 0x0201e20000100a00 */
[----:B------:R-:W-:Y:S05]  /*1400*/  @!P1 BRA `(.L_x_18) ;  /* 0x0000000c00e49947 */ /* 0x000fea0003800000 */
[----:B------:R-:W1:Y:S01]  /*1410*/  LDCU.128 UR8, c[0x0][0x380] ;  /* 0x00007000ff0877ac */ /* 0x000e620008000c00 */
[C---:B0-----:R-:W-:Y:S02]  /*1420*/  LOP3.LUT R2, R24.reuse, 0xf, RZ, 0xc0, !PT ;  /* 0x0000000f18027812 */ /* 0x041fe400078ec0ff */
[----:B------:R-:W-:Y:S02]  /*1430*/  LOP3.LUT R3, R24, 0x7, RZ, 0xc0, !PT ;  /* 0x0000000718037812 */ /* 0x000fe400078ec0ff */
[----:B------:R-:W-:Y:S02]  /*1440*/  IADD3 R2, PT, PT, R2, -0x1, RZ ;  /* 0xffffffff02027810 */ /* 0x000fe40007ffe0ff */
[----:B------:R-:W-:Y:S02]  /*1450*/  IADD3 R3, PT, PT, R3, -0x1, RZ ;  /* 0xffffffff03037810 */ /* 0x000fe40007ffe0ff */
[----:B------:R-:W-:Y:S02]  /*1460*/  ISETP.GE.U32.AND P1, PT, R2, 0x7, PT ;  /* 0x000000070200780c */ /* 0x000fe40003f26070 */
[----:B------:R-:W-:-:S02]  /*1470*/  ISETP.GE.U32.AND P2, PT, R3, 0x3, PT ;  /* 0x000000030300780c */ /* 0x000fc40003f46070 */
[----:B------:R-:W-:Y:S02]  /*1480*/  LOP3.LUT R24, R24, 0x7ffffff0, RZ, 0xc0, !PT ;  /* 0x7ffffff018187812 */ /* 0x000fe400078ec0ff */
[----:B------:R-:W-:Y:S01]  /*1490*/  MOV R8, RZ ;  /* 0x000000ff00087202 */ /* 0x000fe20000000f00 */
[----:B-1----:R-:W-:Y:S02]  /*14a0*/  UIADD3 UR6, UP0, UPT, UR8, 0x10, URZ ;  /* 0x0000001008067890 */ /* 0x002fe4000ff1e0ff */
[----:B------:R-:W-:Y:S02]  /*14b0*/  UIADD3 UR4, UP1, UPT, UR10, 0x10, URZ ;  /* 0x000000100a047890 */ /* 0x000fe4000ff3e0ff */
[----:B------:R-:W-:Y:S02]  /*14c0*/  UIADD3.X UR7, UPT, UPT, URZ, UR9, URZ, UP0, !UPT ;  /* 0x00000009ff077290 */ /* 0x000fe400087fe4ff */
[----:B------:R-:W-:-:S12]  /*14d0*/  UIADD3.X UR5, UPT, UPT, URZ, UR11, URZ, UP1, !UPT ;  /* 0x0000000bff057290 */ /* 0x000fd80008ffe4ff */
.L_x_26:
[C---:B0-----:R-:W-:Y:S01]  /*14e0*/  LEA R2, R8.reuse, R1, 0x2 ;  /* 0x0000000108027211 */ /* 0x041fe200078e10ff */
[----:B------:R-:W0:Y:S04]  /*14f0*/  LDCU UR8, c[0x0][0x3b8] ;  /* 0x00007700ff0877ac */ /* 0x000e280008000800 */
[----:B------:R-:W0:Y:S01]  /*1500*/  LDL R4, [R2+0x20] ;  /* 0x0000200002047983 */ /* 0x000e220000100800 */
[----:B-1----:R-:W1:Y:S03]  /*1510*/  LDCU UR9, c[0x0][0x3b4] ;  /* 0x00007680ff0977ac */ /* 0x002e660008000800 */
[----:B------:R-:W1:Y:S01]  /*1520*/  LDL R3, [R2] ;  /* 0x0000000002037983 */ /* 0x000e620000100800 */
[----:B------:R-:W-:Y:S01]  /*1530*/  IADD3 R8, PT, PT, R8, 0x1, RZ ;  /* 0x0000000108087810 */ /* 0x000fe20007ffe0ff */
[----:B------:R-:W-:Y:S03]  /*1540*/  BSSY.RECONVERGENT B0, `(.L_x_19) ;  /* 0x00000df000007945 */ /* 0x000fe60003800200 */
[----:B------:R-:W-:Y:S01]  /*1550*/  ISETP.NE.AND P3, PT, R8, 0x8, PT ;  /* 0x000000080800780c */ /* 0x000fe20003f65270 */
[----:B0-----:R-:W-:-:S04]  /*1560*/  FMUL R4, R4, UR8 ;  /* 0x0000000804047c20 */ /* 0x001fc80008400000 */
[----:B-1----:R-:W-:-:S05]  /*1570*/  FFMA R3, R3, UR9, R4 ;  /* 0x0000000903037c23 */ /* 0x002fca0008000004 */
[----:B------:R0:W-:Y:S01]  /*1580*/  STL [R2+0x20], R3 ;  /* 0x0000200302007387 */ /* 0x0001e20000100800 */
[----:B------:R-:W-:Y:S05]  /*1590*/  @!P0 BRA `(.L_x_20) ;  /* 0x0000000c00648947 */ /* 0x000fea0003800000 */
[----:B------:R-:W1:Y:S01]  /*15a0*/  LDCU UR8, c[0x0][0x3b0] ;  /* 0x00007600ff0877ac */ /* 0x000e620008000800 */
[----:B------:R-:W-:Y:S02]  /*15b0*/  MOV R6, RZ ;  /* 0x000000ff00067202 */ /* 0x000fe40000000f00 */
[----:B------:R-:W-:Y:S01]  /*15c0*/  MOV R10, RZ ;  /* 0x000000ff000a7202 */ /* 0x000fe20000000f00 */
[----:B-1----:R-:W-:-:S09]  /*15d0*/  UISETP.GE.U32.AND UP0, UPT, UR8, 0x10, UPT ;  /* 0x000000100800788c */ /* 0x002fd2000bf06070 */
[----:B------:R-:W-:Y:S05]  /*15e0*/  BRA.U !UP0, `(.L_x_21) ;  /* 0x0000000508807547 */ /* 0x000fea000b800000 */
[----:B------:R-:W-:Y:S02]  /*15f0*/  IADD3 R10, PT, PT, -R24, RZ, RZ ;  /* 0x000000ff180a7210 */ /* 0x000fe40007ffe1ff */
[----:B------:R-:W-:Y:S02]  /*1600*/  MOV R6, RZ ;  /* 0x000000ff00067202 */ /* 0x000fe40000000f00 */
[----:B------:R-:W-:Y:S02]  /*1610*/  MOV R7, R25 ;  /* 0x0000001900077202 */ /* 0x000fe40000000f00 */
[----:B------:R-:W-:-:S07]  /*1620*/  MOV R9, R21 ;  /* 0x0000001500097202 */ /* 0x000fce0000000f00 */
.L_x_22:
[----:B------:R-:W-:Y:S02]  /*1630*/  MOV R4, UR6 ;  /* 0x0000000600047c02 */ /* 0x000fe40008000f00 */
[----:B------:R-:W-:Y:S02]  /*1640*/  MOV R5, UR7 ;  /* 0x0000000700057c02 */ /* 0x000fe40008000f00 */
[----:B0-----:R-:W-:Y:S02]  /*1650*/  MOV R2, UR4 ;  /* 0x0000000400027c02 */ /* 0x001fe40008000f00 */
        /* <DEDUP_REMOVED lines=10> */
[----:B------:R-:W5:Y:S01]  /*1700*/  LDG.E.U16 R28, desc[UR12][R2.64+0xe] ;  /* 0x00000e0c021c7981 */ /* 0x000f62000c1e1500 */
[----:B--2---:R-:W-:-:S03]  /*1710*/  HADD2.F32 R15, -RZ, R13.H0_H0 ;  /* 0x2000000dff0f7230 */ /* 0x004fc60000004100 */
[----:B------:R-:W2:Y:S01]  /*1720*/  LDG.E.U16 R13, desc[UR12][R2.64+-0xc] ;  /* 0xfffff40c020d7981 */ /* 0x000ea2000c1e1500 */
[----:B---3--:R-:W-:Y:S02]  /*1730*/  HADD2.F32 R14, -RZ, R14.H0_H0 ;  /* 0x2000000eff0e7230 */ /* 0x008fe40000004100 */
[----:B----4-:R-:W-:-:S03]  /*1740*/  HADD2.F32 R18, -RZ, R18.H0_H0 ;  /* 0x20000012ff127230 */ /* 0x010fc60000004100 */
[----:B------:R-:W-:Y:S02]  /*1750*/  FFMA R15, R15, R14, R6 ;  /* 0x0000000e0f0f7223 */ /* 0x000fe40000000006 */
[----:B------:R-:W3:Y:S01]  /*1760*/  LDG.E.U16 R6, desc[UR12][R4.64+-0xa] ;  /* 0xfffff60c04067981 */ /* 0x000ee2000c1e1500 */
[----:B-----5:R-:W-:-:S03]  /*1770*/  HADD2.F32 R12, -RZ, R12.H0_H0 ;  /* 0x2000000cff0c7230 */ /* 0x020fc60000004100 */
[----:B------:R-:W4:Y:S02]  /*1780*/  LDG.E.U16 R14, desc[UR12][R2.64+-0xa] ;  /* 0xfffff60c020e7981 */ /* 0x000f24000c1e1500 */
[----:B------:R-:W-:Y:S02]  /*1790*/  FFMA R18, R18, R12, R15 ;  /* 0x0000000c12127223 */ /* 0x000fe4000000000f */
[----:B------:R-:W5:Y:S04]  /*17a0*/  LDG.E.U16 R15, desc[UR12][R4.64+-0x8] ;  /* 0xfffff80c040f7981 */ /* 0x000f68000c1e1500 */
[----:B------:R-:W5:Y:S01]  /*17b0*/  LDG.E.U16 R12, desc[UR12][R2.64+-0x8] ;  /* 0xfffff80c020c7981 */ /* 0x000f62000c1e1500 */
[----:B------:R-:W-:Y:S02]  /*17c0*/  HADD2.F32 R11, -RZ, R11.H0_H0 ;  /* 0x2000000bff0b7230 */ /* 0x000fe40000004100 */
[----:B--2---:R-:W-:-:S05]  /*17d0*/  HADD2.F32 R13, -RZ, R13.H0_H0 ;  /* 0x2000000dff0d7230 */ /* 0x004fca0000004100 */
[----:B------:R-:W-:Y:S02]  /*17e0*/  FFMA R13, R11, R13, R18 ;  /* 0x0000000d0b0d7223 */ /* 0x000fe40000000012 */
[----:B------:R-:W2:Y:S01]  /*17f0*/  LDG.E.U16 R11, desc[UR12][R4.64+-0x6] ;  /* 0xfffffa0c040b7981 */ /* 0x000ea2000c1e1500 */
[----:B---3--:R-:W-:-:S03]  /*1800*/  HADD2.F32 R18, -RZ, R6.H0_H0 ;  /* 0x20000006ff127230 */ /* 0x008fc60000004100 */
[----:B------:R-:W3:Y:S01]  /*1810*/  LDG.E.U16 R6, desc[UR12][R2.64+-0x6] ;  /* 0xfffffa0c02067981 */ /* 0x000ee2000c1e1500 */
[----:B----4-:R-:W-:Y:S02]  /*1820*/  HADD2.F32 R14, -RZ, R14.H0_H0 ;  /* 0x2000000eff0e7230 */ /* 0x010fe40000004100 */
[----:B-----5:R-:W-:-:S03]  /*1830*/  HADD2.F32 R15, -RZ, R15.H0_H0 ;  /* 0x2000000fff0f7230 */ /* 0x020fc60000004100 */
[----:B------:R-:W-:Y:S02]  /*1840*/  FFMA R18, R18, R14, R13 ;  /* 0x0000000e12127223 */ /* 0x000fe4000000000d */
[----:B------:R-:W4:Y:S01]  /*1850*/  LDG.E.U16 R13, desc[UR12][R4.64+-0x4] ;  /* 0xfffffc0c040d7981 */ /* 0x000f22000c1e1500 */
[----:B------:R-:W-:-:S03]  /*1860*/  HADD2.F32 R12, -RZ, R12.H0_H0 ;  /* 0x2000000cff0c7230 */ /* 0x000fc60000004100 */
[----:B------:R-:W5:Y:S02]  /*1870*/  LDG.E.U16 R14, desc[UR12][R2.64+-0x4] ;  /* 0xfffffc0c020e7981 */ /* 0x000f64000c1e1500 */
[----:B------:R-:W-:Y:S02]  /*1880*/  FFMA R18, R15, R12, R18 ;  /* 0x0000000c0f127223 */ /* 0x000fe40000000012 */
[----:B------:R-:W5:Y:S04]  /*1890*/  LDG.E.U16 R15, desc[UR12][R4.64+-0x2] ;  /* 0xfffffe0c040f7981 */ /* 0x000f68000c1e1500 */
[----:B------:R-:W5:Y:S01]  /*18a0*/  LDG.E.U16 R12, desc[UR12][R2.64+-0x2] ;  /* 0xfffffe0c020c7981 */ /* 0x000f62000c1e1500 */
[----:B--2---:R-:W-:Y:S02]  /*18b0*/  HADD2.F32 R11, -RZ, R11.H0_H0 ;  /* 0x2000000bff0b7230 */ /* 0x004fe40000004100 */
[----:B---3--:R-:W-:-:S05]  /*18c0*/  HADD2.F32 R6, -RZ, R6.H0_H0 ;  /* 0x20000006ff067230 */ /* 0x008fca0000004100 */
[----:B------:R-:W-:Y:S02]  /*18d0*/  FFMA R18, R11, R6, R18 ;  /* 0x000000060b127223 */ /* 0x000fe40000000012 */
[----:B------:R-:W2:Y:S01]  /*18e0*/  LDG.E.U16 R11, desc[UR12][R4.64] ;  /* 0x0000000c040b7981 */ /* 0x000ea2000c1e1500 */
[----:B----4-:R-:W-:-:S03]  /*18f0*/  HADD2.F32 R13, -RZ, R13.H0_H0 ;  /* 0x2000000dff0d7230 */ /* 0x010fc60000004100 */
[----:B------:R-:W3:Y:S01]  /*1900*/  LDG.E.U16 R6, desc[UR12][R2.64] ;  /* 0x0000000c02067981 */ /* 0x000ee2000c1e1500 */
[----:B-----5:R-:W-:Y:S02]  /*1910*/  HADD2.F32 R14, -RZ, R14.H0_H0 ;  /* 0x2000000eff0e7230 */ /* 0x020fe40000004100 */
[----:B------:R-:W-:-:S03]  /*1920*/  HADD2.F32 R15, -RZ, R15.H0_H0 ;  /* 0x2000000fff0f7230 */ /* 0x000fc60000004100 */
        /* <DEDUP_REMOVED lines=15> */
[----:B------:R-:W-:Y:S01]  /*1a20*/  FFMA R18, R13, R12, R18 ;  /* 0x0000000c0d127223 */ /* 0x000fe20000000012 */
[----:B------:R-:W4:Y:S01]  /*1a30*/  LDG.E.U16 R14, desc[UR12][R4.64+0xc] ;  /* 0x00000c0c040e7981 */ /* 0x000f22000c1e1500 */
[----:B------:R-:W-:-:S03]  /*1a40*/  HADD2.F32 R15, -RZ, R15.H0_H0 ;  /* 0x2000000fff0f7230 */ /* 0x000fc60000004100 */
[----:B------:R-:W5:Y:S04]  /*1a50*/  LDG.E.U16 R12, desc[UR12][R4.64+0x8] ;  /* 0x0000080c040c7981 */ /* 0x000f68000c1e1500 */
[----:B------:R-:W4:Y:S01]  /*1a60*/  LDG.E.U16 R13, desc[UR12][R2.64+0x8] ;  /* 0x0000080c020d7981 */ /* 0x000f22000c1e1500 */
[----:B------:R-:W-:-:S03]  /*1a70*/  FFMA R19, R19, R15, R18 ;  /* 0x0000000f13137223 */ /* 0x000fc60000000012 */
[----:B------:R-:W4:Y:S04]  /*1a80*/  LDG.E.U16 R18, desc[UR12][R4.64+0xa] ;  /* 0x00000a0c04127981 */ /* 0x000f28000c1e1500 */
[----:B------:R0:W4:Y:S01]  /*1a90*/  LDG.E.U16 R15, desc[UR12][R2.64+0xa] ;  /* 0x00000a0c020f7981 */ /* 0x000122000c1e1500 */
[----:B------:R-:W-:-:S04]  /*1aa0*/  IADD3 R10, PT, PT, R10, 0x10, RZ ;  /* 0x000000100a0a7810 */ /* 0x000fc80007ffe0ff */
[----:B------:R-:W-:Y:S01]  /*1ab0*/  ISETP.NE.AND P4, PT, R10, RZ, PT ;  /* 0x000000ff0a00720c */ /* 0x000fe20003f85270 */
[----:B------:R-:W-:Y:S02]  /*1ac0*/  HADD2.F32 R27, -RZ, R27.H0_H0 ;  /* 0x2000001bff1b7230 */ /* 0x000fe40000004100 */
[----:B------:R-:W-:Y:S02]  /*1ad0*/  HADD2.F32 R28, -RZ, R28.H0_H0 ;  /* 0x2000001cff1c7230 */ /* 0x000fe40000004100 */
[----:B0-----:R-:W-:Y:S01]  /*1ae0*/  HADD2.F32 R3, -RZ, R26.H0_H0 ;  /* 0x2000001aff037230 */ /* 0x001fe20000004100 */
[----:B------:R-:W-:Y:S02]  /*1af0*/  IADD3 R9, PT, PT, R9, 0x10, RZ ;  /* 0x0000001009097810 */ /* 0x000fe40007ffe0ff */
[----:B------:R-:W-:Y:S01]  /*1b00*/  IADD3 R7, PT, PT, R7, 0x10, RZ ;  /* 0x0000001007077810 */ /* 0x000fe20007ffe0ff */
[----:B--2---:R-:W-:Y:S02]  /*1b10*/  HADD2.F32 R6, -RZ, R6.H0_H0 ;  /* 0x20000006ff067230 */ /* 0x004fe40000004100 */
[----:B---3--:R-:W-:-:S05]  /*1b20*/  HADD2.F32 R11, -RZ, R11.H0_H0 ;  /* 0x2000000bff0b7230 */ /* 0x008fca0000004100 */
[----:B------:R-:W-:Y:S01]  /*1b30*/  FFMA R6, R6, R11, R19 ;  /* 0x0000000b06067223 */ /* 0x000fe20000000013 */
[----:B-----5:R-:W-:Y:S02]  /*1b40*/  HADD2.F32 R11, -RZ, R12.H0_H0 ;  /* 0x2000000cff0b7230 */ /* 0x020fe40000004100 */
[----:B----4-:R-:W-:Y:S02]  /*1b50*/  HADD2.F32 R13, -RZ, R13.H0_H0 ;  /* 0x2000000dff0d7230 */ /* 0x010fe40000004100 */
[----:B------:R-:W-:-:S03]  /*1b60*/  HADD2.F32 R19, -RZ, R18.H0_H0 ;  /* 0x20000012ff137230 */ /* 0x000fc60000004100 */
[----:B------:R-:W-:Y:S01]  /*1b70*/  FFMA R6, R11, R13, R6 ;  /* 0x0000000d0b067223 */ /* 0x000fe20000000006 */
[----:B------:R-:W-:Y:S02]  /*1b80*/  HADD2.F32 R15, -RZ, R15.H0_H0 ;  /* 0x2000000fff0f7230 */ /* 0x000fe40000004100 */
[----:B------:R-:W-:-:S03]  /*1b90*/  HADD2.F32 R5, -RZ, R14.H0_H0 ;  /* 0x2000000eff057230 */ /* 0x000fc60000004100 */
[----:B------:R-:W-:-:S04]  /*1ba0*/  FFMA R6, R19, R15, R6 ;  /* 0x0000000f13067223 */ /* 0x000fc80000000006 */
[----:B------:R-:W-:-:S04]  /*1bb0*/  FFMA R6, R5, R27, R6 ;  /* 0x0000001b05067223 */ /* 0x000fc80000000006 */
[----:B------:R-:W-:Y:S01]  /*1bc0*/  FFMA R6, R3, R28, R6 ;  /* 0x0000001c03067223 */ /* 0x000fe20000000006 */
[----:B------:R-:W-:Y:S06]  /*1bd0*/  @P4 BRA `(.L_x_22) ;  /* 0xfffffff800944947 */ /* 0x000fec000383ffff */
[----:B------:R-:W-:-:S07]  /*1be0*/  MOV R10, R24 ;  /* 0x00000018000a7202 */ /* 0x000fce0000000f00 */
.L_x_21:
[----:B------:R-:W0:Y:S02]  /*1bf0*/  LDC R7, c[0x0][0x3b0] ;  /* 0x0000ec00ff077b82 */ /* 0x000e240000000800 */
[----:B0-----:R-:W-:-:S04]  /*1c00*/  LOP3.LUT R2, R7, 0xf, RZ, 0xc0, !PT ;  /* 0x0000000f07027812 */ /* 0x001fc800078ec0ff */
[----:B------:R-:W-:-:S13]  /*1c10*/  ISETP.NE.AND P4, PT, R2, RZ, PT ;  /* 0x000000ff0200720c */ /* 0x000fda0003f85270 */
[----:B------:R-:W-:Y:S05]  /*1c20*/  @!P4 BRA `(.L_x_23) ;  /* 0x0000000400a8c947 */ /* 0x000fea0003800000 */
[----:B------:R-:W-:-:S04]  /*1c30*/  LOP3.LUT R2, R7, 0x7, RZ, 0xc0, !PT ;  /* 0x0000000707027812 */ /* 0x000fc800078ec0ff */
[----:B------:R-:W-:Y:S01]  /*1c40*/  ISETP.NE.AND P4, PT, R2, RZ, PT ;  /* 0x000000ff0200720c */ /* 0x000fe20003f85270 */
[----:B------:R-:W-:-:S12]  /*1c50*/  @!P1 BRA `(.L_x_24) ;  /* 0x0000000000bc9947 */ /* 0x000fd80003800000 */
[----:B------:R-:W0:Y:S01]  /*1c60*/  LDC.64 R2, c[0x0][0x380] ;  /* 0x0000e000ff027b82 */ /* 0x000e220000000a00 */
[-C--:B------:R-:W-:Y:S02]  /*1c70*/  IADD3 R9, PT, PT, R21, R10.reuse, RZ ;  /* 0x0000000a15097210 */ /* 0x080fe40007ffe0ff */
[----:B------:R-:W-:-:S05]  /*1c80*/  IADD3 R11, PT, PT, R25, R10, RZ ;  /* 0x0000000a190b7210 */ /* 0x000fca0007ffe0ff */
        /* <DEDUP_REMOVED lines=11> */
[----:B--2---:R-:W-:-:S02]  /*1d40*/  HADD2.F32 R9, -RZ, R9.H0_H0 ;  /* 0x20000009ff097230 */ /* 0x004fc40000004100 */
[----:B----4-:R-:W-:Y:S02]  /*1d50*/  HADD2.F32 R13, -RZ, R13.H0_H0 ;  /* 0x2000000dff0d7230 */ /* 0x010fe40000004100 */
[----:B---3--:R-:W-:-:S03]  /*1d60*/  HADD2.F32 R14, -RZ, R14.H0_H0 ;  /* 0x2000000eff0e7230 */ /* 0x008fc60000004100 */
[----:B------:R-:W-:Y:S01]  /*1d70*/  FFMA R13, R9, R13, R6 ;  /* 0x0000000d090d7223 */ /* 0x000fe20000000006 */
[----:B-----5:R-:W-:Y:S01]  /*1d80*/  HADD2.F32 R15, -RZ, R15.H0_H0 ;  /* 0x2000000fff0f7230 */ /* 0x020fe20000004100 */
[----:B------:R-:W2:Y:S01]  /*1d90*/  LDG.E.U16 R9, desc[UR12][R2.64+0x6] ;  /* 0x0000060c02097981 */ /* 0x000ea2000c1e1500 */
[----:B------:R-:W-:-:S03]  /*1da0*/  HADD2.F32 R18, -RZ, R11.H0_H0 ;  /* 0x2000000bff127230 */ /* 0x000fc60000004100 */
[----:B------:R-:W3:Y:S01]  /*1db0*/  LDG.E.U16 R6, desc[UR12][R4.64+0x6] ;  /* 0x0000060c04067981 */ /* 0x000ee2000c1e1500 */
[----:B------:R-:W-:Y:S02]  /*1dc0*/  HADD2.F32 R19, -RZ, R12.H0_H0 ;  /* 0x2000000cff137230 */ /* 0x000fe40000004100 */
[----:B------:R-:W-:Y:S01]  /*1dd0*/  FFMA R13, R14, R15, R13 ;  /* 0x0000000f0e0d7223 */ /* 0x000fe2000000000d */
[----:B------:R-:W4:Y:S04]  /*1de0*/  LDG.E.U16 R11, desc[UR12][R2.64+0x8] ;  /* 0x0000080c020b7981 */ /* 0x000f28000c1e1500 */
[----:B------:R-:W5:Y:S01]  /*1df0*/  LDG.E.U16 R12, desc[UR12][R4.64+0x8] ;  /* 0x0000080c040c7981 */ /* 0x000f62000c1e1500 */
[----:B------:R-:W-:-:S03]  /*1e00*/  FFMA R18, R18, R19, R13 ;  /* 0x0000001312127223 */ /* 0x000fc6000000000d */
[----:B------:R-:W5:Y:S04]  /*1e10*/  LDG.E.U16 R15, desc[UR12][R2.64+0xa] ;  /* 0x00000a0c020f7981 */ /* 0x000f68000c1e1500 */
[----:B------:R-:W5:Y:S04]  /*1e20*/  LDG.E.U16 R14, desc[UR12][R4.64+0xa] ;  /* 0x00000a0c040e7981 */ /* 0x000f68000c1e1500 */
[----:B------:R-:W5:Y:S04]  /*1e30*/  LDG.E.U16 R13, desc[UR12][R2.64+0xc] ;  /* 0x00000c0c020d7981 */ /* 0x000f68000c1e1500 */
[----:B------:R-:W5:Y:S01]  /*1e40*/  LDG.E.U16 R19, desc[UR12][R2.64+0xe] ;  /* 0x00000e0c02137981 */ /* 0x000f62000c1e1500 */
[----:B------:R-:W-:-:S02]  /*1e50*/  HADD2.F32 R26, -RZ, R26.H0_H0 ;  /* 0x2000001aff1a7230 */ /* 0x000fc40000004100 */
[----:B------:R-:W-:Y:S01]  /*1e60*/  HADD2.F32 R27, -RZ, R27.H0_H0 ;  /* 0x2000001bff1b7230 */ /* 0x000fe20000004100 */
[----:B------:R-:W-:Y:S01]  /*1e70*/  IADD3 R10, PT, PT, R10, 0x8, RZ ;  /* 0x000000080a0a7810 */ /* 0x000fe20007ffe0ff */
[----:B--2---:R-:W-:Y:S02]  /*1e80*/  HADD2.F32 R9, -RZ, R9.H0_H0 ;  /* 0x20000009ff097230 */ /* 0x004fe40000004100 */
[----:B---3--:R-:W-:Y:S02]  /*1e90*/  HADD2.F32 R6, -RZ, R6.H0_H0 ;  /* 0x20000006ff067230 */ /* 0x008fe40000004100 */
[----:B----4-:R-:W-:-:S03]  /*1ea0*/  HADD2.F32 R11, -RZ, R11.H0_H0 ;  /* 0x2000000bff0b7230 */ /* 0x010fc60000004100 */
[----:B------:R-:W-:Y:S01]  /*1eb0*/  FFMA R6, R9, R6, R18 ;  /* 0x0000000609067223 */ /* 0x000fe20000000012 */
[----:B-----5:R-:W-:Y:S02]  /*1ec0*/  HADD2.F32 R12, -RZ, R12.H0_H0 ;  /* 0x2000000cff0c7230 */ /* 0x020fe40000004100 */
[----:B------:R-:W-:-:S03]  /*1ed0*/  HADD2.F32 R15, -RZ, R15.H0_H0 ;  /* 0x2000000fff0f7230 */ /* 0x000fc60000004100 */
[----:B------:R-:W-:Y:S01]  /*1ee0*/  FFMA R6, R11, R12, R6 ;  /* 0x0000000c0b067223 */ /* 0x000fe20000000006 */
[----:B------:R-:W-:Y:S02]  /*1ef0*/  HADD2.F32 R14, -RZ, R14.H0_H0 ;  /* 0x2000000eff0e7230 */ /* 0x000fe40000004100 */
[----:B------:R-:W-:-:S03]  /*1f00*/  HADD2.F32 R13, -RZ, R13.H0_H0 ;  /* 0x2000000dff0d7230 */ /* 0x000fc60000004100 */
[----:B------:R-:W-:Y:S01]  /*1f10*/  FFMA R6, R15, R14, R6 ;  /* 0x0000000e0f067223 */ /* 0x000fe20000000006 */
[----:B------:R-:W-:-:S03]  /*1f20*/  HADD2.F32 R19, -RZ, R19.H0_H0 ;  /* 0x20000013ff137230 */ /* 0x000fc60000004100 */
[----:B------:R-:W-:-:S04]  /*1f30*/  FFMA R6, R13, R26, R6 ;  /* 0x0000001a0d067223 */ /* 0x000fc80000000006 */
[----:B------:R-:W-:-:S07]  /*1f40*/  FFMA R6, R19, R27, R6 ;  /* 0x0000001b13067223 */ /* 0x000fce0000000006 */
.L_x_24:
        /* <DEDUP_REMOVED lines=18> */
[----:B------:R-:W-:Y:S01]  /*2070*/  IADD3 R10, PT, PT, R10, 0x4, RZ ;  /* 0x000000040a0a7810 */ /* 0x000fe20007ffe0ff */
        /* <DEDUP_REMOVED lines=12> */
.L_x_25:
[----:B------:R-:W-:Y:S05]  /*2140*/  @!P4 BRA `(.L_x_23) ;  /* 0x000000000060c947 */ /* 0x000fea0003800000 */
[----:B------:R-:W0:Y:S01]  /*2150*/  LDC.64 R4, c[0x0][0x380] ;  /* 0x0000e000ff047b82 */ /* 0x000e220000000a00 */
[-C--:B------:R-:W-:Y:S02]  /*2160*/  IADD3 R9, PT, PT, R21, R10.reuse, RZ ;  /* 0x0000000a15097210 */ /* 0x080fe40007ffe0ff */
[----:B------:R-:W-:-:S05]  /*2170*/  IADD3 R11, PT, PT, R25, R10, RZ ;  /* 0x0000000a190b7210 */ /* 0x000fca0007ffe0ff */
[----:B------:R-:W1:Y:S01]  /*2180*/  LDC.64 R2, c[0x0][0x388] ;  /* 0x0000e200ff027b82 */ /* 0x000e620000000a00 */
[----:B0-----:R-:W-:-:S05]  /*2190*/  IMAD.WIDE R4, R9, 0x2, R4 ;  /* 0x0000000209047825 */ /* 0x001fca00078e0204 */
[----:B------:R-:W2:Y:S01]  /*21a0*/  LDG.E.U16 R9, desc[UR12][R4.64] ;  /* 0x0000000c04097981 */ /* 0x000ea2000c1e1500 */
[----:B-1----:R-:W-:-:S05]  /*21b0*/  IMAD.WIDE R2, R11, 0x2, R2 ;  /* 0x000000020b027825 */ /* 0x002fca00078e0202 */
[----:B------:R-:W3:Y:S01]  /*21c0*/  LDG.E.U16 R10, desc[UR12][R2.64] ;  /* 0x0000000c020a7981 */ /* 0x000ee2000c1e1500 */
[----:B------:R-:W-:Y:S01]  /*21d0*/  ISETP.NE.AND P4, PT, R7, 0x1, PT ;  /* 0x000000010700780c */ /* 0x000fe20003f85270 */
[----:B--2---:R-:W-:Y:S02]  /*21e0*/  HADD2.F32 R9, -RZ, R9.H0_H0 ;  /* 0x20000009ff097230 */ /* 0x004fe40000004100 */
[----:B---3--:R-:W-:-:S05]  /*21f0*/  HADD2.F32 R10, -RZ, R10.H0_H0 ;  /* 0x2000000aff0a7230 */ /* 0x008fca0000004100 */
[----:B------:R-:W-:-:S05]  /*2200*/  FFMA R6, R9, R10, R6 ;  /* 0x0000000a09067223 */ /* 0x000fca0000000006 */
[----:B------:R-:W-:Y:S05]  /*2210*/  @!P4 BRA `(.L_x_23) ;  /* 0x00000000002cc947 */ /* 0x000fea0003800000 */
[----:B------:R-:W-:Y:S01]  /*2220*/  ISETP.NE.AND P4, PT, R7, 0x2, PT ;  /* 0x000000020700780c */ /* 0x000fe20003f85270 */
[----:B------:R-:W2:Y:S04]  /*2230*/  LDG.E.U16 R9, desc[UR12][R2.64+0x2] ;  /* 0x0000020c02097981 */ /* 0x000ea8000c1e1500 */
[----:B------:R-:W3:Y:S08]  /*2240*/  LDG.E.U16 R7, desc[UR12][R4.64+0x2] ;  /* 0x0000020c04077981 */ /* 0x000ef0000c1e1500 */
[----:B------:R-:W4:Y:S04]  /*2250*/  @P4 LDG.E.U16 R10, desc[UR12][R4.64+0x4] ;  /* 0x0000040c040a4981 */ /* 0x000f28000c1e1500 */
[----:B------:R-:W5:Y:S01]  /*2260*/  @P4 LDG.E.U16 R12, desc[UR12][R2.64+0x4] ;  /* 0x0000040c020c4981 */ /* 0x000f62000c1e1500 */
[----:B--2---:R-:W-:-:S02]  /*2270*/  HADD2.F32 R9, -RZ, R9.H0_H0 ;  /* 0x20000009ff097230 */ /* 0x004fc40000004100 */
[----:B---3--:R-:W-:-:S05]  /*2280*/  HADD2.F32 R7, -RZ, R7.H0_H0 ;  /* 0x20000007ff077230 */ /* 0x008fca0000004100 */
[----:B------:R-:W-:Y:S01]  /*2290*/  FFMA R6, R7, R9, R6 ;  /* 0x0000000907067223 */ /* 0x000fe20000000006 */
[----:B----4-:R-:W-:Y:S02]  /*22a0*/  @P4 HADD2.F32 R11, -RZ, R10.H0_H0 ;  /* 0x2000000aff0b4230 */ /* 0x010fe40000004100 */
[----:B-----5:R-:W-:-:S05]  /*22b0*/  @P4 HADD2.F32 R12, -RZ, R12.H0_H0 ;  /* 0x2000000cff0c4230 */ /* 0x020fca0000004100 */
[----:B------:R-:W-:-:S07]  /*22c0*/  @P4 FFMA R6, R11, R12, R6 ;  /* 0x0000000c0b064223 */ /* 0x000fce0000000006 */
.L_x_23:
[----:B------:R-:W2:Y:S01]  /*22d0*/  LDG.E R2, desc[UR12][R16.64] ;  /* 0x0000000c10027981 */ /* 0x000ea2000c1e1900 */
[----:B------:R-:W2:Y:S01]  /*22e0*/  LDCU UR9, c[0x0][0x3b8] ;  /* 0x00007700ff0977ac */ /* 0x000ea20008000800 */
[----:B------:R-:W0:Y:S01]  /*22f0*/  LDCU UR8, c[0x0][0x3b4] ;  /* 0x00007680ff0877ac */ /* 0x000e220008000800 */
[----:B--2---:R-:W-:-:S04]  /*2300*/  FMUL R3, R2, UR9 ;  /* 0x0000000902037c20 */ /* 0x004fc80008400000 */
[----:B0-----:R-:W-:-:S05]  /*2310*/  FFMA R3, R6, UR8, R3 ;  /* 0x0000000806037c23 */ /* 0x001fca0008000003 */
[----:B------:R1:W-:Y:S02]  /*2320*/  STG.E desc[UR12][R22.64], R3 ;  /* 0x0000000316007986 */ /* 0x0003e4000c10190c */
.L_x_20:
[----:B------:R-:W-:Y:S05]  /*2330*/  BSYNC.RECONVERGENT B0 ;  /* 0x0000000000007941 */ /* 0x000fea0003800200 */
.L_x_19:
[----:B------:R-:W-:Y:S05]  /*2340*/  @P3 BRA `(.L_x_26) ;  /* 0xfffffff000643947 */ /* 0x000fea000383ffff */
[----:B------:R2:W5:Y:S04]  /*2350*/  LDL.64 R4, [R1+0x20] ;  /* 0x0000200001047983 */ /* 0x0005680000100a00 */
[----:B------:R2:W5:Y:S04]  /*2360*/  LDL.64 R6, [R1+0x28] ;  /* 0x0000280001067983 */ /* 0x0005680000100a00 */
[----:B------:R2:W5:Y:S04]  /*2370*/  LDL.64 R8, [R1+0x30] ;  /* 0x0000300001087983 */ /* 0x0005680000100a00 */
[----:B------:R2:W5:Y:S01]  /*2380*/  LDL.64 R10, [R1+0x38] ;  /* 0x00003800010a7983 */ /* 0x0005620000100a00 */
[----:B------:R-:W-:Y:S05]  /*2390*/  BRA `(.L_x_27) ;  /* 0x0000000000c87947 */ /* 0x000fea0003800000 */
.L_x_18:
[----:B------:R-:W2:Y:S01]  /*23a0*/  @P0 LDG.E R21, desc[UR12][R16.64] ;  /* 0x0000000c10150981 */ /* 0x000ea2000c1e1900 */
[----:B------:R-:W2:Y:S01]  /*23b0*/  LDCU UR4, c[0x0][0x3b8] ;  /* 0x00007700ff0477ac */ /* 0x000ea20008000800 */
[----:B------:R-:W1:Y:S01]  /*23c0*/  LDCU UR5, c[0x0][0x3b4] ;  /* 0x00007680ff0577ac */ /* 0x000e620008000800 */
[----:B--2---:R-:W-:-:S04]  /*23d0*/  @P0 FMUL R21, R21, UR4 ;  /* 0x0000000415150c20 */ /* 0x004fc80008400000 */
[----:B-1----:R-:W-:-:S05]  /*23e0*/  @P0 FFMA R25, RZ, UR5, R21 ;  /* 0x00000005ff190c23 */ /* 0x002fca0008000015 */
[----:B------:R1:W-:Y:S04]  /*23f0*/  @P0 STG.E desc[UR12][R22.64], R25 ;  /* 0x0000001916000986 */ /* 0x0003e8000c10190c */
[----:B------:R-:W2:Y:S02]  /*2400*/  @P0 LDG.E R21, desc[UR12][R16.64] ;  /* 0x0000000c10150981 */ /* 0x000ea4000c1e1900 */
[----:B--2---:R-:W-:-:S04]  /*2410*/  @P0 FMUL R21, R21, UR4 ;  /* 0x0000000415150c20 */ /* 0x004fc80008400000 */
[----:B------:R-:W-:-:S05]  /*2420*/  @P0 FFMA R27, RZ, UR5, R21 ;  /* 0x00000005ff1b0c23 */ /* 0x000fca0008000015 */
[----:B------:R2:W-:Y:S04]  /*2430*/  @P0 STG.E desc[UR12][R22.64], R27 ;  /* 0x0000001b16000986 */ /* 0x0005e8000c10190c */
[----:B------:R-:W3:Y:S02]  /*2440*/  @P0 LDG.E R21, desc[UR12][R16.64] ;  /* 0x0000000c10150981 */ /* 0x000ee4000c1e1900 */
[----:B---3--:R-:W-:-:S04]  /*2450*/  @P0 FMUL R21, R21, UR4 ;  /* 0x0000000415150c20 */ /* 0x008fc80008400000 */
[----:B------:R-:W-:-:S05]  /*2460*/  @P0 FFMA R29, RZ, UR5, R21 ;  /* 0x00000005ff1d0c23 */ /* 0x000fca0008000015 */
[----:B------:R3:W-:Y:S04]  /*2470*/  @P0 STG.E desc[UR12][R22.64], R29 ;  /* 0x0000001d16000986 */ /* 0x0007e8000c10190c */
[----:B------:R-:W4:Y:S02]  /*2480*/  @P0 LDG.E R21, desc[UR12][R16.64] ;  /* 0x0000000c10150981 */ /* 0x000f24000c1e1900 */
[----:B----4-:R-:W-:-:S04]  /*2490*/  @P0 FMUL R21, R21, UR4 ;  /* 0x0000000415150c20 */ /* 0x010fc80008400000 */
[----:B-1----:R-:W-:-:S05]  /*24a0*/  @P0 FFMA R25, RZ, UR5, R21 ;  /* 0x00000005ff190c23 */ /* 0x002fca0008000015 */
[----:B------:R1:W-:Y:S04]  /*24b0*/  @P0 STG.E desc[UR12][R22.64], R25 ;  /* 0x0000001916000986 */ /* 0x0003e8000c10190c */
[----:B------:R-:W4:Y:S02]  /*24c0*/  @P0 LDG.E R21, desc[UR12][R16.64] ;  /* 0x0000000c10150981 */ /* 0x000f24000c1e1900 */
[----:B----4-:R-:W-:-:S04]  /*24d0*/  @P0 FMUL R21, R21, UR4 ;  /* 0x0000000415150c20 */ /* 0x010fc80008400000 */
[----:B--2---:R-:W-:-:S05]  /*24e0*/  @P0 FFMA R27, RZ, UR5, R21 ;  /* 0x00000005ff1b0c23 */ /* 0x004fca0008000015 */
[----:B------:R2:W-:Y:S04]  /*24f0*/  @P0 STG.E desc[UR12][R22.64], R27 ;  /* 0x0000001b16000986 */ /* 0x0005e8000c10190c */
[----:B------:R-:W4:Y:S02]  /*2500*/  @P0 LDG.E R21, desc[UR12][R16.64] ;  /* 0x0000000c10150981 */ /* 0x000f24000c1e1900 */
[----:B----4-:R-:W-:-:S04]  /*2510*/  @P0 FMUL R21, R21, UR4 ;  /* 0x0000000415150c20 */ /* 0x010fc80008400000 */
[----:B---3--:R-:W-:-:S05]  /*2520*/  @P0 FFMA R29, RZ, UR5, R21 ;  /* 0x00000005ff1d0c23 */ /* 0x008fca0008000015 */
[----:B------:R3:W-:Y:S04]  /*2530*/  @P0 STG.E desc[UR12][R22.64], R29 ;  /* 0x0000001d16000986 */ /* 0x0007e8000c10190c */
[----:B------:R-:W4:Y:S02]  /*2540*/  @P0 LDG.E R21, desc[UR12][R16.64] ;  /* 0x0000000c10150981 */ /* 0x000f24000c1e1900 */
[----:B----4-:R-:W-:-:S04]  /*2550*/  @P0 FMUL R21, R21, UR4 ;  /* 0x0000000415150c20 */ /* 0x010fc80008400000 */
[----:B-1----:R-:W-:-:S05]  /*2560*/  @P0 FFMA R25, RZ, UR5, R21 ;  /* 0x00000005ff190c23 */ /* 0x002fca0008000015 */
[----:B------:R3:W-:Y:S04]  /*2570*/  @P0 STG.E desc[UR12][R22.64], R25 ;  /* 0x0000001916000986 */ /* 0x0007e8000c10190c */
[----:B------:R-:W4:Y:S02]  /*2580*/  @P0 LDG.E R21, desc[UR12][R16.64] ;  /* 0x0000000c10150981 */ /* 0x000f24000c1e1900 */
[----:B----4-:R-:W-:-:S04]  /*2590*/  @P0 FMUL R21, R21, UR4 ;  /* 0x0000000415150c20 */ /* 0x010fc80008400000 */
[----:B--2---:R-:W-:Y:S01]  /*25a0*/  @P0 FFMA R27, RZ, UR5, R21 ;  /* 0x00000005ff1b0c23 */ /* 0x004fe20008000015 */
[----:B------:R-:W-:Y:S01]  /*25b0*/  FMUL R21, R12, UR4 ;  /* 0x000000040c157c20 */ /* 0x000fe20008400000 */
[----:B0-----:R-:W-:Y:S01]  /*25c0*/  FMUL R12, R13, UR4 ;  /* 0x000000040d0c7c20 */ /* 0x001fe20008400000 */
[----:B------:R-:W-:Y:S01]  /*25d0*/  FMUL R13, R14, UR4 ;  /* 0x000000040e0d7c20 */ /* 0x000fe20008400000 */
[----:B------:R-:W-:Y:S01]  /*25e0*/  FMUL R14, R15, UR4 ;  /* 0x000000040f0e7c20 */ /* 0x000fe20008400000 */
[----:B------:R3:W-:Y:S01]  /*25f0*/  @P0 STG.E desc[UR12][R22.64], R27 ;  /* 0x0000001b16000986 */ /* 0x0007e2000c10190c */
[----:B------:R-:W-:Y:S01]  /*2600*/  FFMA R5, R5, UR5, R12 ;  /* 0x0000000505057c23 */ /* 0x000fe2000800000c */
[----:B------:R-:W-:Y:S01]  /*2610*/  FFMA R6, R6, UR5, R13 ;  /* 0x0000000506067c23 */ /* 0x000fe2000800000d */
[----:B------:R-:W-:Y:S01]  /*2620*/  FMUL R13, R2, UR4 ;  /* 0x00000004020d7c20 */ /* 0x000fe20008400000 */
[----:B------:R-:W-:Y:S01]  /*2630*/  FMUL R2, R3, UR4 ;  /* 0x0000000403027c20 */ /* 0x000fe20008400000 */
[----:B------:R-:W-:Y:S01]  /*2640*/  FMUL R3, R18, UR4 ;  /* 0x0000000412037c20 */ /* 0x000fe20008400000 */
[----:B------:R-:W-:Y:S01]  /*2650*/  FMUL R12, R19, UR4 ;  /* 0x00000004130c7c20 */ /* 0x000fe20008400000 */
[----:B------:R-:W-:Y:S01]  /*2660*/  FFMA R4, R4, UR5, R21 ;  /* 0x0000000504047c23 */ /* 0x000fe20008000015 */
[----:B------:R-:W-:Y:S01]  /*2670*/  FFMA R7, R7, UR5, R14 ;  /* 0x0000000507077c23 */ /* 0x000fe2000800000e */
[----:B------:R-:W-:Y:S01]  /*2680*/  FFMA R8, R8, UR5, R13 ;  /* 0x0000000508087c23 */ /* 0x000fe2000800000d */
[----:B------:R-:W-:Y:S01]  /*2690*/  FFMA R9, R9, UR5, R2 ;  /* 0x0000000509097c23 */ /* 0x000fe20008000002 */
[----:B------:R-:W-:Y:S01]  /*26a0*/  FFMA R10, R10, UR5, R3 ;  /* 0x000000050a0a7c23 */ /* 0x000fe20008000003 */
[----:B---3--:R-:W-:-:S07]  /*26b0*/  FFMA R11, R11, UR5, R12 ;  /* 0x000000050b0b7c23 */ /* 0x008fce000800000c */
.L_x_27:
[----:B------:R-:W1:Y:S01]  /*26c0*/  S2R R12, SR_LANEID ;  /* 0x00000000000c7919 */ /* 0x000e620000000000 */
[----:B0-----:R-:W0:Y:S01]  /*26d0*/  LDC R2, c[0x0][0x3a8] ;  /* 0x0000ea00ff027b82 */ /* 0x001e220000000800 */
[----:B------:R-:W3:Y:S01]  /*26e0*/  LDCU.64 UR4, c[0x0][0x3a0] ;  /* 0x00007400ff0477ac */ /* 0x000ee20008000a00 */
[----:B------:R-:W-:Y:S02]  /*26f0*/  MOV R13, RZ ;  /* 0x000000ff000d7202 */ /* 0x000fe40000000f00 */
[----:B---3--:R-:W-:Y:S01]  /*2700*/  IADD3 R17, P0, PT, R0, UR4, RZ ;  /* 0x0000000400117c10 */ /* 0x008fe2000ff1e0ff */
[----:B0-----:R-:W-:-:S04]  /*2710*/  IMAD.WIDE.U32 R14, R2, 0x4, RZ ;  /* 0x00000004020e7825 */ /* 0x001fc800078e00ff */
[----:B------:R-:W-:Y:S01]  /*2720*/  IMAD.WIDE.U32 R18, R2, 0x20, R14 ;  /* 0x0000002002127825 */ /* 0x000fe200078e000e */
[----:B-1----:R-:W-:Y:S02]  /*2730*/  SHF.L.U32 R3, R12, 0x1, RZ ;  /* 0x000000010c037819 */ /* 0x002fe400000006ff */
[----:B------:R-:W-:Y:S02]  /*2740*/  SHF.R.U32.HI R12, RZ, 0x2, R12 ;  /* 0x00000002ff0c7819 */ /* 0x000fe4000001160c */
[----:B------:R-:W-:-:S05]  /*2750*/  LOP3.LUT R3, R3, 0x6, RZ, 0xe2, !PT ;  /* 0x0000000603037812 */ /* 0x000fca00078ee2ff */
[----:B------:R-:W-:Y:S01]  /*2760*/  IMAD.WIDE.U32 R12, R3, R2, R12 ;  /* 0x00000002030c7225 */ /* 0x000fe200078e000c */
[----:B------:R-:W-:Y:S02]  /*2770*/  IADD3.X R3, PT, PT, R20, UR5, RZ, P0, !PT ;  /* 0x0000000514037c10 */ /* 0x000fe400087fe4ff */
[----:B------:R-:W-:-:S04]  /*2780*/  LEA R16, P0, R12, R17, 0x2 ;  /* 0x000000110c107211 */ /* 0x000fc800078010ff */
[----:B------:R-:W-:Y:S02]  /*2790*/  LEA.HI.X R17, R12, R3, R13, 0x2, P0 ;  /* 0x000000030c117211 */ /* 0x000fe400000f140d */
[-C--:B------:R-:W-:Y:S02]  /*27a0*/  IADD3 R12, P0, PT, R14, R16.reuse, RZ ;  /* 0x000000100e0c7210 */ /* 0x080fe40007f1e0ff */
[----:B------:R-:W-:Y:S01]  /*27b0*/  IADD3 R14, P1, PT, R18, R16, RZ ;  /* 0x00000010120e7210 */ /* 0x000fe20007f3e0ff */
[----:B------:R-:W-:Y:S01]  /*27c0*/  IMAD.WIDE.U32 R2, R2, 0x20, R16 ;  /* 0x0000002002027825 */ /* 0x000fe200078e0010 */
[-C--:B------:R-:W-:Y:S01]  /*27d0*/  IADD3.X R13, PT, PT, R15, R17.reuse, RZ, P0, !PT ;  /* 0x000000110f0d7210 */ /* 0x080fe200007fe4ff */
[----:B-----5:R-:W-:Y:S01]  /*27e0*/  STG.E desc[UR12][R16.64], R4 ;  /* 0x0000000410007986 */ /* 0x020fe2000c10190c */
[----:B------:R-:W-:-:S03]  /*27f0*/  IADD3.X R15, PT, PT, R19, R17, RZ, P1, !PT ;  /* 0x00000011130f7210 */ /* 0x000fc60000ffe4ff */
[----:B------:R-:W-:Y:S04]  /*2800*/  STG.E desc[UR12][R12.64], R5 ;  /* 0x000000050c007986 */ /* 0x000fe8000c10190c */
[----:B------:R-:W-:Y:S04]  /*2810*/  STG.E desc[UR12][R16.64+0x20], R6 ;  /* 0x0000200610007986 */ /* 0x000fe8000c10190c */
[----:B------:R-:W-:Y:S04]  /*2820*/  STG.E desc[UR12][R12.64+0x20], R7 ;  /* 0x000020070c007986 */ /* 0x000fe8000c10190c */
[----:B------:R-:W-:Y:S04]  /*2830*/  STG.E desc[UR12][R2.64], R8 ;  /* 0x0000000802007986 */ /* 0x000fe8000c10190c */
[----:B------:R-:W-:Y:S04]  /*2840*/  STG.E desc[UR12][R14.64], R9 ;  /* 0x000000090e007986 */ /* 0x000fe8000c10190c */
[----:B------:R-:W-:Y:S04]  /*2850*/  STG.E desc[UR12][R2.64+0x20], R10 ;  /* 0x0000200a02007986 */ /* 0x000fe8000c10190c */
[----:B------:R-:W-:Y:S01]  /*2860*/  STG.E desc[UR12][R14.64+0x20], R11 ;  /* 0x0000200b0e007986 */ /* 0x000fe2000c10190c */
[----:B------:R-:W-:Y:S05]  /*2870*/  EXIT ;  /* 0x000000000000794d */ /* 0x000fea0003800000 */
.L_x_28:
        /* <DEDUP_REMOVED lines=16> */
.L_x_42:


//--------------------- .text._Z12wmma_exampleP6__halfS0_Pfiiiff --------------------------
	.section	.text._Z12wmma_exampleP6__halfS0_Pfiiiff,"ax",@progbits
	.align	128
        .global         _Z12wmma_exampleP6__halfS0_Pfiiiff
        .type           _Z12wmma_exampleP6__halfS0_Pfiiiff,@function
        .size           _Z12wmma_exampleP6__halfS0_Pfiiiff,(.L_x_43 - _Z12wmma_exampleP6__halfS0_Pfiiiff)
        .other          _Z12wmma_exampleP6__halfS0_Pfiiiff,@"STO_CUDA_ENTRY STV_DEFAULT"
_Z12wmma_exampleP6__halfS0_Pfiiiff:
.text._Z12wmma_exampleP6__halfS0_Pfiiiff:
[----:B------:R-:W-:Y:S01]  /*0000*/  LDC R1, c[0x0][0x37c] ;  /* 0x0000df00ff017b82 */ /* 0x000fe20000000800 */
[----:B------:R-:W0:Y:S07]  /*0010*/  S2R R0, SR_TID.X ;  /* 0x0000000000007919 */ /* 0x000e2e0000002100 */
[----:B------:R-:W0:Y:S01]  /*0020*/  S2UR UR4, SR_CTAID.X ;  /* 0x00000000000479c3 */ /* 0x000e220000002500 */
[----:B------:R-:W1:Y:S01]  /*0030*/  LDCU UR8, c[0x0][0x3a0] ;  /* 0x00007400ff0877ac */ /* 0x000e620008000800 */
[----:B------:R-:W-:Y:S01]  /*0040*/  CS2R R4, SRZ ;  /* 0x0000000000047805 */ /* 0x000fe2000001ff00 */
[----:B------:R-:W2:Y:S01]  /*0050*/  S2R R3, SR_TID.Y ;  /* 0x0000000000037919 */ /* 0x000ea20000002200 */
[----:B------:R-:W-:-:S02]  /*0060*/  CS2R R6, SRZ ;  /* 0x0000000000067805 */ /* 0x000fc4000001ff00 */
[----:B------:R-:W-:Y:S02]  /*0070*/  CS2R R8, SRZ ;  /* 0x0000000000087805 */ /* 0x000fe4000001ff00 */
[----:B------:R-:W-:Y:S01]  /*0080*/  CS2R R10, SRZ ;  /* 0x00000000000a7805 */ /* 0x000fe2000001ff00 */
[----:B------:R-:W3:Y:S01]  /*0090*/  LDCU.64 UR6, c[0x0][0x358] ;  /* 0x00006b00ff0677ac */ /* 0x000ee20008000a00 */
[----:B------:R-:W0:Y:S08]  /*00a0*/  LDC R25, c[0x0][0x360] ;  /* 0x0000d800ff197b82 */ /* 0x000e300000000800 */
[----:B------:R-:W2:Y:S01]  /*00b0*/  S2UR UR5, SR_CTAID.Y ;  /* 0x00000000000579c3 */ /* 0x000ea20000002600 */
[----:B-1----:R-:W-:-:S07]  /*00c0*/  UISETP.GE.AND UP0, UPT, UR8, 0x1, UPT ;  /* 0x000000010800788c */ /* 0x002fce000bf06270 */
[----:B------:R-:W2:Y:S01]  /*00d0*/  LDC R24, c[0x0][0x364] ;  /* 0x0000d900ff187b82 */ /* 0x000ea20000000800 */
[----:B0-----:R-:W-:-:S05]  /*00e0*/  IMAD R25, R25, UR4, R0 ;  /* 0x0000000419197c24 */ /* 0x001fca000f8e0200 */
[----:B------:R-:W-:Y:S01]  /*00f0*/  SHF.R.U32.HI R25, RZ, 0x5, R25 ;  /* 0x00000005ff197819 */ /* 0x000fe20000011619 */
[----:B--2---:R-:W-:Y:S01]  /*0100*/  IMAD R24, R24, UR5, R3 ;  /* 0x0000000518187c24 */ /* 0x004fe2000f8e0203 */
[----:B---3--:R-:W-:Y:S06]  /*0110*/  BRA.U !UP0, `(.L_x_29) ;  /* 0x0000001108007547 */ /* 0x008fec000b800000 */
[----:B------:R-:W0:Y:S01]  /*0120*/  LDCU.64 UR4, c[0x0][0x398] ;  /* 0x00007300ff0477ac */ /* 0x000e220008000a00 */
[----:B------:R-:W-:Y:S01]  /*0130*/  IMAD.SHL.U32 R2, R24, 0x10, RZ ;  /* 0x0000001018027824 */ /* 0x000fe200078e00ff */
[----:B------:R-:W-:Y:S01]  /*0140*/  CS2R R10, SRZ ;  /* 0x00000000000a7805 */ /* 0x000fe2000001ff00 */
[----:B------:R-:W-:Y:S01]  /*0150*/  IMAD.SHL.U32 R0, R25, 0x10, RZ ;  /* 0x0000001019007824 */ /* 0x000fe200078e00ff */
[----:B------:R-:W-:Y:S01]  /*0160*/  UISETP.GE.U32.AND UP0, UPT, UR8, 0x31, UPT ;  /* 0x000000310800788c */ /* 0x000fe2000bf06070 */
[----:B------:R-:W-:Y:S01]  /*0170*/  IMAD.MOV.U32 R19, RZ, RZ, RZ ;  /* 0x000000ffff137224 */ /* 0x000fe200078e00ff */
[----:B------:R-:W-:Y:S02]  /*0180*/  CS2R R8, SRZ ;  /* 0x0000000000087805 */ /* 0x000fe4000001ff00 */
[----:B------:R-:W-:Y:S02]  /*0190*/  CS2R R6, SRZ ;  /* 0x0000000000067805 */ /* 0x000fe4000001ff00 */
[----:B------:R-:W-:Y:S01]  /*01a0*/  CS2R R4, SRZ ;  /* 0x0000000000047805 */ /* 0x000fe2000001ff00 */
[----:B------:R-:W1:Y:S01]  /*01b0*/  LDCU.64 UR10, c[0x0][0x380] ;  /* 0x00007000ff0a77ac */ /* 0x000e620008000a00 */
[----:B0-----:R-:W-:Y:S01]  /*01c0*/  IMAD.U32 R13, RZ, RZ, UR4 ;  /* 0x00000004ff0d7e24 */ /* 0x001fe2000f8e00ff */
[----:B------:R-:W-:Y:S01]  /*01d0*/  ISETP.GE.AND P0, PT, R2, UR5, PT ;  /* 0x0000000502007c0c */ /* 0x000fe2000bf06270 */
[----:B------:R-:W-:-:S03]  /*01e0*/  UIADD3 UR4, UPT, UPT, UR8, -0x1, URZ ;  /* 0xffffffff08047890 */ /* 0x000fc6000fffe0ff */
[----:B------:R-:W-:Y:S01]  /*01f0*/  ISETP.LT.AND P0, PT, R0, R13, !P0 ;  /* 0x0000000d0000720c */ /* 0x000fe20004701270 */
[----:B------:R-:W-:Y:S01]  /*0200*/  IMAD R0, R2, UR8, RZ ;  /* 0x0000000802007c24 */ /* 0x000fe2000f8e02ff */
[----:B------:R-:W-:Y:S01]  /*0210*/  ULEA.HI UR4, UR4, 0x1, URZ, 0x1c ;  /* 0x0000000104047891 */ /* 0x000fe2000f8fe0ff */
[----:B------:R-:W-:Y:S11]  /*0220*/  BRA.U !UP0, `(.L_x_30) ;  /* 0x0000000908cc7547 */ /* 0x000ff6000b800000 */
[----:B------:R-:W-:Y:S01]  /*0230*/  ULOP3.LUT UR4, UR4, 0x1ffffffc, URZ, 0xc0, !UPT ;  /* 0x1ffffffc04047892 */ /* 0x000fe2000f8ec0ff */
[----:B------:R-:W-:Y:S01]  /*0240*/  BSSY.RECONVERGENT B0, `(.L_x_30) ;  /* 0x00000b1000007945 */ /* 0x000fe20003800200 */
[C---:B------:R-:W-:Y:S01]  /*0250*/  IMAD R18, R13.reuse, 0x30, RZ ;  /* 0x000000300d127824 */ /* 0x040fe200078e02ff */
[----:B------:R-:W-:Y:S01]  /*0260*/  MOV R11, RZ ;  /* 0x000000ff000b7202 */ /* 0x000fe20000000f00 */
[----:B------:R-:W-:Y:S01]  /*0270*/  UIADD3 UR4, UPT, UPT, -UR4, URZ, URZ ;  /* 0x000000ff04047290 */ /* 0x000fe2000fffe1ff */
[C---:B------:R-:W-:Y:S01]  /*0280*/  IMAD.SHL.U32 R2, R13.reuse, 0x20, RZ ;  /* 0x000000200d027824 */ /* 0x040fe200078e00ff */
[----:B------:R-:W0:Y:S01]  /*0290*/  LDCU UR12, c[0x0][0x398] ;  /* 0x00007300ff0c77ac */ /* 0x000e220008000800 */
[----:B------:R-:W-:Y:S02]  /*02a0*/  IMAD.SHL.U32 R3, R13, 0x10, RZ ;  /* 0x000000100d037824 */ /* 0x000fe400078e00ff */
[----:B------:R-:W-:Y:S01]  /*02b0*/  IMAD.MOV.U32 R16, RZ, RZ, RZ ;  /* 0x000000ffff107224 */ /* 0x000fe200078e00ff */
[----:B------:R-:W2:Y:S01]  /*02c0*/  LDCU.64 UR8, c[0x0][0x380] ;  /* 0x00007000ff0877ac */ /* 0x000ea20008000a00 */
[----:B------:R-:W-:-:S02]  /*02d0*/  IMAD.MOV.U32 R19, RZ, RZ, RZ ;  /* 0x000000ffff137224 */ /* 0x000fc400078e00ff */
[----:B------:R-:W-:-:S07]  /*02e0*/  IMAD.U32 R17, RZ, RZ, UR4 ;  /* 0x00000004ff117e24 */ /* 0x000fce000f8e00ff */
.L_x_35:
[----:B------:R-:W-:Y:S05]  /*02f0*/  @!P0 BRA `(.L_x_31) ;  /* 0x00000000009c8947 */ /* 0x000fea0003800000 */
[----:B------:R-:W3:Y:S01]  /*0300*/  S2R R22, SR_LANEID ;  /* 0x0000000000167919 */ /* 0x000ee20000000000 */
[----:B------:R-:W4:Y:S01]  /*0310*/  LDC R27, c[0x0][0x398] ;  /* 0x0000e600ff1b7b82 */ /* 0x000f220000000800 */
[----:B------:R-:W-:Y:S02]  /*0320*/  IMAD.SHL.U32 R13, R25, 0x10, RZ ;  /* 0x00000010190d7824 */ /* 0x000fe400078e00ff */
[----:B------:R-:W-:-:S03]  /*0330*/  IMAD.MOV.U32 R23, RZ, RZ, RZ ;  /* 0x000000ffff177224 */ /* 0x000fc600078e00ff */
[----:B------:R-:W-:Y:S02]  /*0340*/  IADD3 R20, P1, PT, R13, R16, RZ ;  /* 0x000000100d147210 */ /* 0x000fe40007f3e0ff */
[----:B------:R-:W5:Y:S02]  /*0350*/  LDC R21, c[0x0][0x3a0] ;  /* 0x0000e800ff157b82 */ /* 0x000f640000000800 */
[----:B------:R-:W-:Y:S02]  /*0360*/  LEA.HI.X.SX32 R13, R16, RZ, 0x1, P1 ;  /* 0x000000ff100d7211 */ /* 0x000fe400008f0eff */
[----:B--2---:R-:W-:-:S04]  /*0370*/  LEA R15, P1, R20, UR8, 0x1 ;  /* 0x00000008140f7c11 */ /* 0x004fc8000f8208ff */
[----:B------:R-:W-:Y:S02]  /*0380*/  LEA.HI.X R20, R20, UR9, R13, 0x1, P1 ;  /* 0x0000000914147c11 */ /* 0x000fe400088f0c0d */
[----:B----4-:R-:W-:Y:S02]  /*0390*/  SHF.R.U32.HI R12, RZ, 0x1, R27 ;  /* 0x00000001ff0c7819 */ /* 0x010fe4000001161b */
[----:B---3--:R-:W-:Y:S02]  /*03a0*/  SHF.R.U32.HI R29, RZ, 0x2, R22 ;  /* 0x00000002ff1d7819 */ /* 0x008fe40000011616 */
[----:B------:R-:W-:-:S05]  /*03b0*/  LOP3.LUT R22, R22, 0x3, RZ, 0xc0, !PT ;  /* 0x0000000316167812 */ /* 0x000fca00078ec0ff */
[----:B------:R-:W-:-:S03]  /*03c0*/  IMAD.WIDE.U32 R12, R29, R12, R22 ;  /* 0x0000000c1d0c7225 */ /* 0x000fc600078e0016 */
[----:B------:R-:W-:-:S04]  /*03d0*/  LEA R14, P1, R12, R15, 0x2 ;  /* 0x0000000f0c0e7211 */ /* 0x000fc800078210ff */
[----:B------:R-:W-:Y:S02]  /*03e0*/  LEA.HI.X R15, R12, R20, R13, 0x2, P1 ;  /* 0x000000140c0f7211 */ /* 0x000fe400008f140d */
[----:B-----5:R-:W-:Y:S01]  /*03f0*/  SHF.R.U32.HI R12, RZ, 0x1, R21 ;  /* 0x00000001ff0c7819 */ /* 0x020fe20000011615 */
[----:B------:R-:W-:-:S04]  /*0400*/  IMAD.WIDE.U32 R26, R27, 0x10, R14 ;  /* 0x000000101b1a7825 */ /* 0x000fc800078e000e */
[----:B------:R-:W-:Y:S02]  /*0410*/  IMAD.WIDE.U32 R12, R29, R12, R22 ;  /* 0x0000000c1d0c7225 */ /* 0x000fe400078e0016 */
[----:B------:R-:W2:Y:S02]  /*0420*/  LDC.64 R22, c[0x0][0x388] ;  /* 0x0000e200ff167b82 */ /* 0x000ea40000000a00 */
[----:B--2---:R-:W-:-:S03]  /*0430*/  IMAD.WIDE.U32 R22, R0, 0x2, R22 ;  /* 0x0000000200167825 */ /* 0x004fc600078e0016 */
[----:B------:R-:W-:-:S04]  /*0440*/  LEA R28, P1, R12, R22, 0x2 ;  /* 0x000000160c1c7211 */ /* 0x000fc800078210ff */
[----:B------:R-:W-:Y:S02]  /*0450*/  LEA.HI.X R29, R12, R23, R13, 0x2, P1 ;  /* 0x000000170c1d7211 */ /* 0x000fe400008f140d */
[----:B------:R-:W2:Y:S04]  /*0460*/  LDG.E R12, desc[UR6][R14.64] ;  /* 0x000000060e0c7981 */ /* 0x000ea8000c1e1900 */
[----:B------:R-:W3:Y:S04]  /*0470*/  LDG.E R13, desc[UR6][R14.64+0x10] ;  /* 0x000010060e0d7981 */ /* 0x000ee8000c1e1900 */
[----:B------:R-:W4:Y:S04]  /*0480*/  LDG.E R20, desc[UR6][R28.64] ;  /* 0x000000061c147981 */ /* 0x000f28000c1e1900 */
[----:B------:R-:W5:Y:S04]  /*0490*/  LDG.E R14, desc[UR6][R26.64] ;  /* 0x000000061a0e7981 */ /* 0x000f68000c1e1900 */
[----:B------:R0:W4:Y:S02]  /*04a0*/  LDG.E R15, desc[UR6][R26.64+0x10] ;  /* 0x000010061a0f7981 */ /* 0x000124000c1e1900 */
[----:B0-----:R-:W-:-:S02]  /*04b0*/  IMAD.WIDE.U32 R26, R21, 0x10, R28 ;  /* 0x00000010151a7825 */ /* 0x001fc400078e001c */
[----:B------:R-:W4:Y:S04]  /*04c0*/  LDG.E R21, desc[UR6][R28.64+0x10] ;  /* 0x000010061c157981 */ /* 0x000f28000c1e1900 */
[----:B------:R-:W4:Y:S04]  /*04d0*/  LDG.E R22, desc[UR6][R26.64] ;  /* 0x000000061a167981 */ /* 0x000f28000c1e1900 */
[----:B------:R-:W4:Y:S01]  /*04e0*/  LDG.E R23, desc[UR6][R26.64+0x10] ;  /* 0x000010061a177981 */ /* 0x000f22000c1e1900 */
[----:B------:R-:W-:Y:S05]  /*04f0*/  WARPSYNC.ALL ;  /* 0x0000000000007948 */ /* 0x000fea0003800000 */
[----:B--2---:R-:W-:Y:S04]  /*0500*/  MOVM.16.MT88 R12, R12 ;  /* 0x000000000c0c723a */ /* 0x004fe80000000000 */
[----:B---3--:R-:W-:Y:S04]  /*0510*/  MOVM.16.MT88 R13, R13 ;  /* 0x000000000d0d723a */ /* 0x008fe80000000000 */
[----:B-----5:R-:W-:Y:S04]  /*0520*/  MOVM.16.MT88 R14, R14 ;  /* 0x000000000e0e723a */ /* 0x020fe80000000000 */
[----:B----4-:R-:W0:Y:S02]  /*0530*/  MOVM.16.MT88 R15, R15 ;  /* 0x000000000f0f723a */ /* 0x010e240000000000 */
[C---:B0-----:R-:W-:Y:S08]  /*0540*/  HMMA.16816.F32 R4, R12.reuse, R20, R4 ;  /* 0x000000140c04723c */ /* 0x041ff00000001804 */
[----:B------:R-:W-:-:S15]  /*0550*/  HMMA.16816.F32 R8, R12, R22, R8 ;  /* 0x000000160c08723c */ /* 0x000fde0000001808 */
[----:B------:R-:W-:-:S05]  /*0560*/  NOP ;  /* 0x0000000000007918 */ /* 0x000fca0000000000 */
.L_x_31:
[----:B------:R-:W3:Y:S02]  /*0570*/  LDC.64 R22, c[0x0][0x388] ;  /* 0x0000e200ff167b82 */ /* 0x000ee40000000a00 */
[----:B---3--:R-:W-:Y:S01]  /*0580*/  IMAD.WIDE.U32 R22, R0, 0x2, R22 ;  /* 0x0000000200167825 */ /* 0x008fe200078e0016 */
[----:B------:R-:W-:Y:S06]  /*0590*/  @!P0 BRA `(.L_x_32) ;  /* 0x0000000000948947 */ /* 0x000fec0003800000 */
[----:B------:R-:W3:Y:S01]  /*05a0*/  S2R R20, SR_LANEID ;  /* 0x0000000000147919 */ /* 0x000ee20000000000 */
[----:B------:R-:W4:Y:S01]  /*05b0*/  LDC R29, c[0x0][0x398] ;  /* 0x0000e600ff1d7b82 */ /* 0x000f220000000800 */
[----:B------:R-:W-:Y:S02]  /*05c0*/  IMAD.SHL.U32 R12, R25, 0x10, RZ ;  /* 0x00000010190c7824 */ /* 0x000fe400078e00ff */
[----:B------:R-:W-:-:S03]  /*05d0*/  IMAD.MOV.U32 R21, RZ, RZ, RZ ;  /* 0x000000ffff157224 */ /* 0x000fc600078e00ff */
[----:B------:R-:W-:-:S04]  /*05e0*/  IADD3 R27, P1, PT, R12, R3, RZ ;  /* 0x000000030c1b7210 */ /* 0x000fc80007f3e0ff */
        /* <DEDUP_REMOVED lines=9> */
[----:B------:R-:W2:Y:S01]  /*0680*/  LDC R27, c[0x0][0x3a0] ;  /* 0x0000e800ff1b7b82 */ /* 0x000ea20000000800 */
[----:B------:R-:W-:Y:S02]  /*0690*/  IMAD.WIDE.U32 R28, R29, 0x10, R14 ;  /* 0x000000101d1c7825 */ /* 0x000fe400078e000e */
[----:B------:R-:W3:Y:S01]  /*06a0*/  LDG.E R12, desc[UR6][R14.64] ;  /* 0x000000060e0c7981 */ /* 0x000ee2000c1e1900 */
[----:B--2---:R-:W-:-:S05]  /*06b0*/  SHF.R.U32.HI R13, RZ, 0x1, R27 ;  /* 0x00000001ff0d7819 */ /* 0x004fca000001161b */
[----:B------:R-:W-:Y:S02]  /*06c0*/  IMAD.WIDE.U32 R20, R26, R13, R20 ;  /* 0x0000000d1a147225 */ /* 0x000fe400078e0014 */
[----:B------:R-:W2:Y:S04]  /*06d0*/  LDG.E R13, desc[UR6][R14.64+0x10] ;  /* 0x000010060e0d7981 */ /* 0x000ea8000c1e1900 */
[----:B------:R-:W4:Y:S04]  /*06e0*/  LDG.E R14, desc[UR6][R28.64] ;  /* 0x000000061c0e7981 */ /* 0x000f28000c1e1900 */
[----:B------:R5:W4:Y:S02]  /*06f0*/  LDG.E R15, desc[UR6][R28.64+0x10] ;  /* 0x000010061c0f7981 */ /* 0x000b24000c1e1900 */
[----:B-----5:R-:W-:-:S04]  /*0700*/  LEA R28, P1, R20, R22, 0x2 ;  /* 0x00000016141c7211 */ /* 0x020fc800078210ff */
[----:B------:R-:W-:-:S05]  /*0710*/  LEA.HI.X R29, R20, R23, R21, 0x2, P1 ;  /* 0x00000017141d7211 */ /* 0x000fca00008f1415 */
[----:B------:R-:W5:Y:S04]  /*0720*/  LDG.E R20, desc[UR6][R28.64+0x20] ;  /* 0x000020061c147981 */ /* 0x000f68000c1e1900 */
[----:B------:R-:W5:Y:S01]  /*0730*/  LDG.E R21, desc[UR6][R28.64+0x30] ;  /* 0x000030061c157981 */ /* 0x000f62000c1e1900 */
[----:B------:R-:W-:Y:S05]  /*0740*/  WARPSYNC.ALL ;  /* 0x0000000000007948 */ /* 0x000fea0003800000 */
[----:B------:R-:W-:Y:S01]  /*0750*/  IMAD.WIDE.U32 R26, R27, 0x10, R28 ;  /* 0x000000101b1a7825 */ /* 0x000fe200078e001c */
[----:B---3--:R-:W-:Y:S04]  /*0760*/  MOVM.16.MT88 R12, R12 ;  /* 0x000000000c0c723a */ /* 0x008fe80000000000 */
[----:B--2---:R-:W-:Y:S04]  /*0770*/  MOVM.16.MT88 R13, R13 ;  /* 0x000000000d0d723a */ /* 0x004fe80000000000 */
[----:B----4-:R-:W-:Y:S04]  /*0780*/  MOVM.16.MT88 R14, R14 ;  /* 0x000000000e0e723a */ /* 0x010fe80000000000 */
[----:B------:R-:W5:Y:S02]  /*0790*/  MOVM.16.MT88 R15, R15 ;  /* 0x000000000f0f723a */ /* 0x000f640000000000 */
[C---:B-----5:R-:W-:Y:S02]  /*07a0*/  HMMA.16816.F32 R4, R12.reuse, R20, R4 ;  /* 0x000000140c04723c */ /* 0x060fe40000001804 */
[----:B------:R-:W2:Y:S04]  /*07b0*/  LDG.E R20, desc[UR6][R26.64+0x20] ;  /* 0x000020061a147981 */ /* 0x000ea8000c1e1900 */
[----:B------:R-:W2:Y:S02]  /*07c0*/  LDG.E R21, desc[UR6][R26.64+0x30] ;  /* 0x000030061a157981 */ /* 0x000ea4000c1e1900 */
[----:B--2---:R-:W-:-:S15]  /*07d0*/  HMMA.16816.F32 R8, R12, R20, R8 ;  /* 0x000000140c08723c */ /* 0x004fde0000001808 */
[----:B------:R-:W-:-:S05]  /*07e0*/  NOP ;  /* 0x0000000000007918 */ /* 0x000fca0000000000 */
.L_x_32:
[----:B------:R-:W-:Y:S05]  /*07f0*/  @!P0 BRA `(.L_x_33) ;  /* 0x0000000000948947 */ /* 0x000fea0003800000 */
[----:B------:R-:W3:Y:S01]  /*0800*/  S2R R20, SR_LANEID ;  /* 0x0000000000147919 */ /* 0x000ee20000000000 */
[----:B------:R-:W4:Y:S01]  /*0810*/  LDC R29, c[0x0][0x398] ;  /* 0x0000e600ff1d7b82 */ /* 0x000f220000000800 */
[----:B------:R-:W-:Y:S01]  /*0820*/  IMAD.SHL.U32 R27, R25, 0x10, RZ ;  /* 0x00000010191b7824 */ /* 0x000fe200078e00ff */
[----:B------:R-:W-:-:S04]  /*0830*/  MOV R21, RZ ;  /* 0x000000ff00157202 */ /* 0x000fc80000000f00 */
        /* <DEDUP_REMOVED lines=33> */
.L_x_33:
[----:B------:R-:W-:Y:S05]  /*0a50*/  @!P0 BRA `(.L_x_34) ;  /* 0x0000000000948947 */ /* 0x000fea0003800000 */
[----:B------:R-:W3:Y:S01]  /*0a60*/  S2R R20, SR_LANEID ;  /* 0x0000000000147919 */ /* 0x000ee20000000000 */
[----:B------:R-:W4:Y:S01]  /*0a70*/  LDC R29, c[0x0][0x398] ;  /* 0x0000e600ff1d7b82 */ /* 0x000f220000000800 */
[----:B------:R-:W-:-:S07]  /*0a80*/  IMAD.MOV.U32 R21, RZ, RZ, RZ ;  /* 0x000000ffff157224 */ /* 0x000fce00078e00ff */
[----:B------:R-:W5:Y:S01]  /*0a90*/  LDC R15, c[0x0][0x3a0] ;  /* 0x0000e800ff0f7b82 */ /* 0x000f620000000800 */
[----:B----4-:R-:W-:Y:S02]  /*0aa0*/  SHF.R.U32.HI R12, RZ, 0x1, R29 ;  /* 0x00000001ff0c7819 */ /* 0x010fe4000001161d */
[----:B---3--:R-:W-:Y:S02]  /*0ab0*/  SHF.R.U32.HI R27, RZ, 0x2, R20 ;  /* 0x00000002ff1b7819 */ /* 0x008fe40000011614 */
[----:B------:R-:W-:Y:S02]  /*0ac0*/  LOP3.LUT R20, R20, 0x3, RZ, 0xc0, !PT ;  /* 0x0000000314147812 */ /* 0x000fe400078ec0ff */
[----:B-----5:R-:W-:-:S03]  /*0ad0*/  SHF.R.U32.HI R14, RZ, 0x1, R15 ;  /* 0x00000001ff0e7819 */ /* 0x020fc6000001160f */
[----:B------:R-:W-:-:S04]  /*0ae0*/  IMAD.WIDE.U32 R12, R27, R12, R20 ;  /* 0x0000000c1b0c7225 */ /* 0x000fc800078e0014 */
[----:B------:R-:W-:-:S03]  /*0af0*/  IMAD.WIDE.U32 R20, R27, R14, R20 ;  /* 0x0000000e1b147225 */ /* 0x000fc600078e0014 */
[----:B------:R-:W-:-:S04]  /*0b00*/  LEA R22, P1, R20, R22, 0x2 ;  /* 0x0000001614167211 */ /* 0x000fc800078210ff */
[----:B------:R-:W-:Y:S01]  /*0b10*/  LEA.HI.X R23, R20, R23, R21, 0x2, P1 ;  /* 0x0000001714177211 */ /* 0x000fe200008f1415 */
[----:B------:R-:W-:-:S04]  /*0b20*/  IMAD.SHL.U32 R21, R25, 0x10, RZ ;  /* 0x0000001019157824 */ /* 0x000fc800078e00ff */
[----:B------:R-:W3:Y:S01]  /*0b30*/  LDG.E R20, desc[UR6][R22.64+0x60] ;  /* 0x0000600616147981 */ /* 0x000ee2000c1e1900 */
[----:B------:R-:W-:-:S04]  /*0b40*/  IADD3 R21, P1, PT, R21, R18, RZ ;  /* 0x0000001215157210 */ /* 0x000fc80007f3e0ff */
[----:B------:R-:W-:Y:S02]  /*0b50*/  LEA.HI.X.SX32 R14, R18, RZ, 0x1, P1 ;  /* 0x000000ff120e7211 */ /* 0x000fe400008f0eff */
[----:B--2---:R-:W-:-:S04]  /*0b60*/  LEA R27, P1, R21, UR8, 0x1 ;  /* 0x00000008151b7c11 */ /* 0x004fc8000f8208ff */
[----:B------:R-:W-:Y:S02]  /*0b70*/  LEA.HI.X R21, R21, UR9, R14, 0x1, P1 ;  /* 0x0000000915157c11 */ /* 0x000fe400088f0c0e */
[----:B------:R-:W-:-:S04]  /*0b80*/  LEA R26, P1, R12, R27, 0x2 ;  /* 0x0000001b0c1a7211 */ /* 0x000fc800078210ff */
[----:B------:R-:W-:Y:S02]  /*0b90*/  LEA.HI.X R27, R12, R21, R13, 0x2, P1 ;  /* 0x000000150c1b7211 */ /* 0x000fe400008f140d */
[----:B------:R-:W3:Y:S01]  /*0ba0*/  LDG.E R21, desc[UR6][R22.64+0x70] ;  /* 0x0000700616157981 */ /* 0x000ee2000c1e1900 */
[----:B------:R-:W-:-:S03]  /*0bb0*/  IMAD.WIDE.U32 R28, R29, 0x10, R26 ;  /* 0x000000101d1c7825 */ /* 0x000fc600078e001a */
[----:B------:R-:W2:Y:S04]  /*0bc0*/  LDG.E R12, desc[UR6][R26.64] ;  /* 0x000000061a0c7981 */ /* 0x000ea8000c1e1900 */
[----:B------:R4:W5:Y:S04]  /*0bd0*/  LDG.E R13, desc[UR6][R26.64+0x10] ;  /* 0x000010061a0d7981 */ /* 0x000968000c1e1900 */
[----:B------:R-:W3:Y:S01]  /*0be0*/  LDG.E R14, desc[UR6][R28.64] ;  /* 0x000000061c0e7981 */ /* 0x000ee2000c1e1900 */
[----:B----4-:R-:W-:-:S03]  /*0bf0*/  IMAD.WIDE.U32 R26, R15, 0x10, R22 ;  /* 0x000000100f1a7825 */ /* 0x010fc600078e0016 */
[----:B------:R-:W4:Y:S04]  /*0c00*/  LDG.E R15, desc[UR6][R28.64+0x10] ;  /* 0x000010061c0f7981 */ /* 0x000f28000c1e1900 */
[----:B------:R-:W4:Y:S04]  /*0c10*/  LDG.E R22, desc[UR6][R26.64+0x60] ;  /* 0x000060061a167981 */ /* 0x000f28000c1e1900 */
[----:B------:R-:W4:Y:S01]  /*0c20*/  LDG.E R23, desc[UR6][R26.64+0x70] ;  /* 0x000070061a177981 */ /* 0x000f22000c1e1900 */
[----:B------:R-:W-:Y:S05]  /*0c30*/  WARPSYNC.ALL ;  /* 0x0000000000007948 */ /* 0x000fea0003800000 */
[----:B--2---:R-:W-:Y:S04]  /*0c40*/  MOVM.16.MT88 R12, R12 ;  /* 0x000000000c0c723a */ /* 0x004fe80000000000 */
[----:B-----5:R-:W-:Y:S04]  /*0c50*/  MOVM.16.MT88 R13, R13 ;  /* 0x000000000d0d723a */ /* 0x020fe80000000000 */
[----:B---3--:R-:W-:Y:S04]  /*0c60*/  MOVM.16.MT88 R14, R14 ;  /* 0x000000000e0e723a */ /* 0x008fe80000000000 */
[----:B----4-:R-:W2:Y:S02]  /*0c70*/  MOVM.16.MT88 R15, R15 ;  /* 0x000000000f0f723a */ /* 0x010ea40000000000 */
[C---:B--2---:R-:W-:Y:S08]  /*0c80*/  HMMA.16816.F32 R4, R12.reuse, R20, R4 ;  /* 0x000000140c04723c */ /* 0x044ff00000001804 */
[----:B------:R-:W-:-:S15]  /*0c90*/  HMMA.16816.F32 R8, R12, R22, R8 ;  /* 0x000000160c08723c */ /* 0x000fde0000001808 */
[----:B------:R-:W-:-:S05]  /*0ca0*/  NOP ;  /* 0x0000000000007918 */ /* 0x000fca0000000000 */
.L_x_34:
[----:B------:R-:W-:Y:S02]  /*0cb0*/  VIADD R17, R17, 0x4 ;  /* 0x0000000411117836 */ /* 0x000fe40000000000 */
[----:B0-----:R-:W-:Y:S02]  /*0cc0*/  IMAD.U32 R13, RZ, RZ, UR12 ;  /* 0x0000000cff0d7e24 */ /* 0x001fe4000f8e00ff */
[----:B------:R-:W-:Y:S01]  /*0cd0*/  VIADD R19, R19, 0x40 ;  /* 0x0000004013137836 */ /* 0x000fe20000000000 */
[----:B------:R-:W-:Y:S01]  /*0ce0*/  ISETP.NE.AND P1, PT, R17, RZ, PT ;  /* 0x000000ff1100720c */ /* 0x000fe20003f25270 */
[----:B------:R-:W-:Y:S01]  /*0cf0*/  VIADD R0, R0, 0x40 ;  /* 0x0000004000007836 */ /* 0x000fe20000000000 */
[C---:B------:R-:W-:Y:S01]  /*0d00*/  LEA R18, R13.reuse, R18, 0x6 ;  /* 0x000000120d127211 */ /* 0x040fe200078e30ff */
[C---:B------:R-:W-:Y:S02]  /*0d10*/  IMAD R2, R13.reuse, 0x40, R2 ;  /* 0x000000400d027824 */ /* 0x040fe400078e0202 */
[----:B------:R-:W-:-:S02]  /*0d20*/  IMAD R3, R13, 0x40, R3 ;  /* 0x000000400d037824 */ /* 0x000fc400078e0203 */
[----:B------:R-:W-:-:S06]  /*0d30*/  IMAD R16, R13, 0x40, R16 ;  /* 0x000000400d107824 */ /* 0x000fcc00078e0210 */
[----:B------:R-:W-:Y:S05]  /*0d40*/  @P1 BRA `(.L_x_35) ;  /* 0xfffffff400681947 */ /* 0x000fea000383ffff */
[----:B-12---:R-:W-:Y:S05]  /*0d50*/  BSYNC.RECONVERGENT B0 ;  /* 0x0000000000007941 */ /* 0x006fea0003800200 */
.L_x_30:
[----:B------:R-:W0:Y:S01]  /*0d60*/  LDCU UR5, c[0x0][0x3a0] ;  /* 0x00007400ff0577ac */ /* 0x000e220008000800 */
[----:B------:R-:W-:Y:S01]  /*0d70*/  BSSY.RECONVERGENT B0, `(.L_x_29) ;  /* 0x000003a000007945 */ /* 0x000fe20003800200 */
[----:B0-----:R-:W-:-:S04]  /*0d80*/  UIADD3 UR4, UPT, UPT, UR5, -0x1, URZ ;  /* 0xffffffff05047890 */ /* 0x001fc8000fffe0ff */
[----:B------:R-:W-:-:S04]  /*0d90*/  ULEA.HI UR4, UR4, 0x1, URZ, 0x1c ;  /* 0x0000000104047891 */ /* 0x000fc8000f8fe0ff */
[----:B------:R-:W-:-:S04]  /*0da0*/  ULOP3.LUT UR4, UR4, 0x3, URZ, 0xc0, !UPT ;  /* 0x0000000304047892 */ /* 0x000fc8000f8ec0ff */
[----:B------:R-:W-:-:S09]  /*0db0*/  UISETP.NE.AND UP0, UPT, UR4, URZ, UPT ;  /* 0x000000ff0400728c */ /* 0x000fd2000bf05270 */
[----:B------:R-:W-:Y:S05]  /*0dc0*/  BRA.U !UP0, `(.L_x_36) ;  /* 0x0000000108d07547 */ /* 0x000fea000b800000 */
[----:B------:R-:W-:Y:S01]  /*0dd0*/  IMAD.SHL.U32 R0, R24, 0x10, RZ ;  /* 0x0000001018007824 */ /* 0x000fe200078e00ff */
[----:B------:R-:W-:Y:S01]  /*0de0*/  UIADD3 UR4, UPT, UPT, -UR4, URZ, URZ ;  /* 0x000000ff04047290 */ /* 0x000fe2000fffe1ff */
[----:B------:R-:W-:Y:S02]  /*0df0*/  IMAD R2, R19, R13, RZ ;  /* 0x0000000d13027224 */ /* 0x000fe400078e02ff */
[----:B------:R-:W-:-:S03]  /*0e00*/  IMAD R12, R0, UR5, RZ ;  /* 0x00000005000c7c24 */ /* 0x000fc6000f8e02ff */
[----:B------:R-:W-:Y:S02]  /*0e10*/  IMAD.U32 R0, RZ, RZ, UR4 ;  /* 0x00000004ff007e24 */ /* 0x000fe4000f8e00ff */
[----:B------:R-:W-:-:S07]  /*0e20*/  IMAD.IADD R19, R12, 0x1, R19 ;  /* 0x000000010c137824 */ /* 0x000fce00078e0213 */
.L_x_38:
[----:B------:R-:W-:Y:S05]  /*0e30*/  @!P0 BRA `(.L_x_37) ;  /* 0x00000000009c8947 */ /* 0x000fea0003800000 */
[----:B------:R-:W0:Y:S01]  /*0e40*/  S2R R16, SR_LANEID ;  /* 0x0000000000107919 */ /* 0x000e220000000000 */
[----:B------:R-:W2:Y:S01]  /*0e50*/  LDC R29, c[0x0][0x398] ;  /* 0x0000e600ff1d7b82 */ /* 0x000ea20000000800 */
[----:B------:R-:W-:Y:S01]  /*0e60*/  SHF.L.U32 R27, R25, 0x4, RZ ;  /* 0x00000004191b7819 */ /* 0x000fe200000006ff */
[----:B------:R-:W-:-:S03]  /*0e70*/  IMAD.MOV.U32 R17, RZ, RZ, RZ ;  /* 0x000000ffff117224 */ /* 0x000fc600078e00ff */
[----:B------:R-:W-:-:S03]  /*0e80*/  IADD3 R27, P1, PT, R27, R2, RZ ;  /* 0x000000021b1b7210 */ /* 0x000fc60007f3e0ff */
[----:B------:R-:W3:Y:S01]  /*0e90*/  LDC R23, c[0x0][0x3a0] ;  /* 0x0000e800ff177b82 */ /* 0x000ee20000000800 */
[----:B------:R-:W-:Y:S02]  /*0ea0*/  LEA.HI.X.SX32 R14, R2, RZ, 0x1, P1 ;  /* 0x000000ff020e7211 */ /* 0x000fe400008f0eff */
[----:B-1----:R-:W-:-:S04]  /*0eb0*/  LEA R15, P1, R27, UR10, 0x1 ;  /* 0x0000000a1b0f7c11 */ /* 0x002fc8000f8208ff */
[----:B------:R-:W-:Y:S01]  /*0ec0*/  LEA.HI.X R27, R27, UR11, R14, 0x1, P1 ;  /* 0x0000000b1b1b7c11 */ /* 0x000fe200088f0c0e */
[----:B------:R-:W1:Y:S01]  /*0ed0*/  LDC.64 R20, c[0x0][0x388] ;  /* 0x0000e200ff147b82 */ /* 0x000e620000000a00 */
[----:B--2---:R-:W-:Y:S02]  /*0ee0*/  SHF.R.U32.HI R12, RZ, 0x1, R29 ;  /* 0x00000001ff0c7819 */ /* 0x004fe4000001161d */
[----:B0-----:R-:W-:Y:S02]  /*0ef0*/  SHF.R.U32.HI R3, RZ, 0x2, R16 ;  /* 0x00000002ff037819 */ /* 0x001fe40000011610 */
[----:B------:R-:W-:-:S05]  /*0f00*/  LOP3.LUT R16, R16, 0x3, RZ, 0xc0, !PT ;  /* 0x0000000310107812 */ /* 0x000fca00078ec0ff */
[----:B------:R-:W-:-:S03]  /*0f10*/  IMAD.WIDE.U32 R12, R3, R12, R16 ;  /* 0x0000000c030c7225 */ /* 0x000fc600078e0010 */
[----:B------:R-:W-:-:S04]  /*0f20*/  LEA R14, P1, R12, R15, 0x2 ;  /* 0x0000000f0c0e7211 */ /* 0x000fc800078210ff */
[----:B------:R-:W-:-:S03]  /*0f30*/  LEA.HI.X R15, R12, R27, R13, 0x2, P1 ;  /* 0x0000001b0c0f7211 */ /* 0x000fc600008f140d */
[----:B------:R-:W-:Y:S02]  /*0f40*/  IMAD.WIDE.U32 R28, R29, 0x10, R14 ;  /* 0x000000101d1c7825 */ /* 0x000fe400078e000e */
[----:B------:R-:W2:Y:S01]  /*0f50*/  LDG.E R12, desc[UR6][R14.64] ;  /* 0x000000060e0c7981 */ /* 0x000ea2000c1e1900 */
[----:B---3--:R-:W-:-:S03]  /*0f60*/  SHF.R.U32.HI R18, RZ, 0x1, R23 ;  /* 0x00000001ff127819 */ /* 0x008fc60000011617 */
[----:B------:R-:W3:Y:S01]  /*0f70*/  LDG.E R13, desc[UR6][R14.64+0x10] ;  /* 0x000010060e0d7981 */ /* 0x000ee2000c1e1900 */
[----:B-1----:R-:W-:-:S04]  /*0f80*/  IMAD.WIDE.U32 R20, R19, 0x2, R20 ;  /* 0x0000000213147825 */ /* 0x002fc800078e0014 */
[----:B------:R-:W-:Y:S01]  /*0f90*/  IMAD.WIDE.U32 R16, R3, R18, R16 ;  /* 0x0000001203107225 */ /* 0x000fe200078e0010 */
[----:B------:R-:W4:Y:S04]  /*0fa0*/  LDG.E R14, desc[UR6][R28.64] ;  /* 0x000000061c0e7981 */ /* 0x000f28000c1e1900 */
[----:B------:R-:W5:Y:S01]  /*0fb0*/  LDG.E R15, desc[UR6][R28.64+0x10] ;  /* 0x000010061c0f7981 */ /* 0x000f62000c1e1900 */
[----:B------:R-:W-:-:S04]  /*0fc0*/  LEA R26, P1, R16, R20, 0x2 ;  /* 0x00000014101a7211 */ /* 0x000fc800078210ff */
[----:B------:R-:W-:-:S03]  /*0fd0*/  LEA.HI.X R27, R16, R21, R17, 0x2, P1 ;  /* 0x00000015101b7211 */ /* 0x000fc600008f1411 */
[----:B------:R-:W-:Y:S02]  /*0fe0*/  IMAD.WIDE.U32 R22, R23, 0x10, R26 ;  /* 0x0000001017167825 */ /* 0x000fe400078e001a */
        /* <DEDUP_REMOVED lines=12> */
.L_x_37:
[----:B------:R-:W0:Y:S01]  /*10b0*/  LDC R3, c[0x0][0x398] ;  /* 0x0000e600ff037b82 */ /* 0x000e220000000800 */
[----:B------:R-:W-:Y:S02]  /*10c0*/  VIADD R0, R0, 0x1 ;  /* 0x0000000100007836 */ /* 0x000fe40000000000 */
[----:B------:R-:W-:-:S03]  /*10d0*/  VIADD R19, R19, 0x10 ;  /* 0x0000001013137836 */ /* 0x000fc60000000000 */
[----:B------:R-:W-:Y:S01]  /*10e0*/  ISETP.NE.AND P1, PT, R0, RZ, PT ;  /* 0x000000ff0000720c */ /* 0x000fe20003f25270 */
[----:B0-----:R-:W-:-:S12]  /*10f0*/  IMAD R2, R3, 0x10, R2 ;  /* 0x0000001003027824 */ /* 0x001fd800078e0202 */
[----:B------:R-:W-:Y:S05]  /*1100*/  @P1 BRA `(.L_x_38) ;  /* 0xfffffffc00481947 */ /* 0x000fea000383ffff */
.L_x_36:
[----:B-1----:R-:W-:Y:S05]  /*1110*/  BSYNC.RECONVERGENT B0 ;  /* 0x0000000000007941 */ /* 0x002fea0003800200 */
.L_x_29:
[----:B------:R-:W0:Y:S01]  /*1120*/  LDC.64 R16, c[0x0][0x398] ;  /* 0x0000e600ff107b82 */ /* 0x000e220000000a00 */
[----:B------:R-:W-:Y:S02]  /*1130*/  IMAD.SHL.U32 R24, R24, 0x10, RZ ;  /* 0x0000001018187824 */ /* 0x000fe400078e00ff */
[----:B------:R-:W-:-:S03]  /*1140*/  IMAD.SHL.U32 R25, R25, 0x10, RZ ;  /* 0x0000001019197824 */ /* 0x000fc600078e00ff */
[----:B0-----:R-:W-:-:S04]  /*1150*/  ISETP.GE.AND P0, PT, R24, R17, PT ;  /* 0x000000111800720c */ /* 0x001fc80003f06270 */
[----:B------:R-:W-:-:S13]  /*1160*/  ISETP.GE.OR P0, PT, R25, R16, P0 ;  /* 0x000000101900720c */ /* 0x000fda0000706670 */
[----:B------:R-:W-:Y:S05]  /*1170*/  @P0 EXIT ;  /* 0x000000000000094d */ /* 0x000fea0003800000 */
[----:B------:R-:W0:Y:S01]  /*1180*/  S2R R2, SR_LANEID ;  /* 0x0000000000027919 */ /* 0x000e220000000000 */
[----:B------:R-:W1:Y:S01]  /*1190*/  LDCU.64 UR4, c[0x0][0x390] ;  /* 0x00007200ff0477ac */ /* 0x000e620008000a00 */
[----:B------:R-:W-:Y:S02]  /*11a0*/  IMAD R24, R24, R16, RZ ;  /* 0x0000001018187224 */ /* 0x000fe400078e02ff */
[----:B------:R-:W-:-:S03]  /*11b0*/  IMAD.MOV.U32 R3, RZ, RZ, RZ ;  /* 0x000000ffff037224 */ /* 0x000fc600078e00ff */
[----:B------:R-:W-:-:S05]  /*11c0*/  IADD3 R17, P0, PT, R24, R25, RZ ;  /* 0x0000001918117210 */ /* 0x000fca0007f1e0ff */
[----:B------:R-:W-:Y:S01]  /*11d0*/  IMAD.X R0, RZ, RZ, RZ, P0 ;  /* 0x000000ffff007224 */ /* 0x000fe200000e06ff */
[----:B-1----:R-:W-:-:S04]  /*11e0*/  LEA R15, P0, R17, UR4, 0x2 ;  /* 0x00000004110f7c11 */ /* 0x002fc8000f8010ff */
[----:B------:R-:W-:Y:S02]  /*11f0*/  LEA.HI.X R17, R17, UR5, R0, 0x2, P0 ;  /* 0x0000000511117c11 */ /* 0x000fe400080f1400 */
[----:B0-----:R-:W-:Y:S02]  /*1200*/  SHF.L.U32 R13, R2, 0x1, RZ ;  /* 0x00000001020d7819 */ /* 0x001fe400000006ff */
        /* <DEDUP_REMOVED lines=8> */
[----:B------:R-:W-:Y:S01]  /*1290*/  IMAD.WIDE.U32 R16, R16, 0x20, R14 ;  /* 0x0000002010107825 */ /* 0x000fe200078e000e */
[----:B------:R-:W-:Y:S01]  /*12a0*/  IADD3 R2, P1, PT, R18, R14, RZ ;  /* 0x0000000e12027210 */ /* 0x000fe20007f3e0ff */
[----:B------:R-:W2:Y:S02]  /*12b0*/  LDG.E R21, desc[UR6][R14.64] ;  /* 0x000000060e157981 */ /* 0x000ea4000c1e1900 */
[--C-:B------:R-:W-:Y:S02]  /*12c0*/  IMAD.X R13, R13, 0x1, R15.reuse, P0 ;  /* 0x000000010d0d7824 */ /* 0x100fe400000e060f */
[----:B------:R-:W-:Y:S01]  /*12d0*/  IMAD.X R3, R19, 0x1, R15, P1 ;  /* 0x0000000113037824 */ /* 0x000fe200008e060f */
[----:B------:R-:W3:Y:S04]  /*12e0*/  LDG.E R23, desc[UR6][R14.64+0x20] ;  /* 0x000020060e177981 */ /* 0x000ee8000c1e1900 */
[----:B------:R-:W4:Y:S04]  /*12f0*/  LDG.E R22, desc[UR6][R12.64] ;  /* 0x000000060c167981 */ /* 0x000f28000c1e1900 */
[----:B------:R-:W5:Y:S04]  /*1300*/  LDG.E R24, desc[UR6][R12.64+0x20] ;  /* 0x000020060c187981 */ /* 0x000f68000c1e1900 */
[----:B------:R-:W5:Y:S04]  /*1310*/  LDG.E R20, desc[UR6][R16.64] ;  /* 0x0000000610147981 */ /* 0x000f68000c1e1900 */
[----:B------:R-:W5:Y:S04]  /*1320*/  LDG.E R0, desc[UR6][R2.64] ;  /* 0x0000000602007981 */ /* 0x000f68000c1e1900 */
[----:B------:R-:W5:Y:S04]  /*1330*/  LDG.E R19, desc[UR6][R16.64+0x20] ;  /* 0x0000200610137981 */ /* 0x000f68000c1e1900 */
[----:B------:R-:W5:Y:S01]  /*1340*/  LDG.E R18, desc[UR6][R2.64+0x20] ;  /* 0x0000200602127981 */ /* 0x000f62000c1e1900 */
[----:B------:R-:W-:Y:S05]  /*1350*/  WARPSYNC.ALL ;  /* 0x0000000000007948 */ /* 0x000fea0003800000 */
[----:B------:R-:W2:Y:S01]  /*1360*/  LDCU UR4, c[0x0][0x3a8] ;  /* 0x00007500ff0477ac */ /* 0x000ea20008000800 */
[----:B------:R-:W0:Y:S01]  /*1370*/  LDCU UR5, c[0x0][0x3a4] ;  /* 0x00007480ff0577ac */ /* 0x000e220008000800 */
[----:B--2---:R-:W-:Y:S01]  /*1380*/  FMUL R21, R21, UR4 ;  /* 0x0000000415157c20 */ /* 0x004fe20008400000 */
[----:B---3--:R-:W-:-:S03]  /*1390*/  FMUL R23, R23, UR4 ;  /* 0x0000000417177c20 */ /* 0x008fc60008400000 */
[----:B0-----:R-:W-:Y:S01]  /*13a0*/  FFMA R21, R4, UR5, R21 ;  /* 0x0000000504157c23 */ /* 0x001fe20008000015 */
[----:B----4-:R-:W-:Y:S01]  /*13b0*/  FMUL R22, R22, UR4 ;  /* 0x0000000416167c20 */ /* 0x010fe20008400000 */
[----:B------:R-:W-:Y:S01]  /*13c0*/  FFMA R23, R6, UR5, R23 ;  /* 0x0000000506177c23 */ /* 0x000fe20008000017 */
[----:B-----5:R-:W-:Y:S02]  /*13d0*/  FMUL R24, R24, UR4 ;  /* 0x0000000418187c20 */ /* 0x020fe40008400000 */
[----:B------:R-:W-:Y:S01]  /*13e0*/  FFMA R5, R5, UR5, R22 ;  /* 0x0000000505057c23 */ /* 0x000fe20008000016 */
[----:B------:R-:W-:Y:S01]  /*13f0*/  FMUL R25, R20, UR4 ;  /* 0x0000000414197c20 */ /* 0x000fe20008400000 */
[----:B------:R-:W-:Y:S01]  /*1400*/  FFMA R7, R7, UR5, R24 ;  /* 0x0000000507077c23 */ /* 0x000fe20008000018 */
[----:B------:R-:W-:Y:S02]  /*1410*/  FMUL R0, R0, UR4 ;  /* 0x0000000400007c20 */ /* 0x000fe40008400000 */
[----:B------:R-:W-:Y:S01]  /*1420*/  FFMA R25, R8, UR5, R25 ;  /* 0x0000000508197c23 */ /* 0x000fe20008000019 */
[----:B------:R-:W-:Y:S01]  /*1430*/  FMUL R19, R19, UR4 ;  /* 0x0000000413137c20 */ /* 0x000fe20008400000 */
[----:B------:R-:W-:Y:S01]  /*1440*/  FFMA R9, R9, UR5, R0 ;  /* 0x0000000509097c23 */ /* 0x000fe20008000000 */
[----:B------:R-:W-:Y:S01]  /*1450*/  STG.E desc[UR6][R14.64], R21 ;  /* 0x000000150e007986 */ /* 0x000fe2000c101906 */
[----:B------:R-:W-:Y:S01]  /*1460*/  FMUL R18, R18, UR4 ;  /* 0x0000000412127c20 */ /* 0x000fe20008400000 */
[----:B------:R-:W-:-:S02]  /*1470*/  FFMA R19, R10, UR5, R19 ;  /* 0x000000050a137c23 */ /* 0x000fc40008000013 */
[----:B------:R-:W-:Y:S01]  /*1480*/  STG.E desc[UR6][R12.64], R5 ;  /* 0x000000050c007986 */ /* 0x000fe2000c101906 */
[----:B------:R-:W-:-:S03]  /*1490*/  FFMA R11, R11, UR5, R18 ;  /* 0x000000050b0b7c23 */ /* 0x000fc60008000012 */
[----:B------:R-:W-:Y:S04]  /*14a0*/  STG.E desc[UR6][R14.64+0x20], R23 ;  /* 0x000020170e007986 */ /* 0x000fe8000c101906 */
[----:B------:R-:W-:Y:S04]  /*14b0*/  STG.E desc[UR6][R12.64+0x20], R7 ;  /* 0x000020070c007986 */ /* 0x000fe8000c101906 */
[----:B------:R-:W-:Y:S04]  /*14c0*/  STG.E desc[UR6][R16.64], R25 ;  /* 0x0000001910007986 */ /* 0x000fe8000c101906 */
[----:B------:R-:W-:Y:S04]  /*14d0*/  STG.E desc[UR6][R2.64], R9 ;  /* 0x0000000902007986 */ /* 0x000fe8000c101906 */
[----:B------:R-:W-:Y:S04]  /*14e0*/  STG.E desc[UR6][R16.64+0x20], R19 ;  /* 0x0000201310007986 */ /* 0x000fe8000c101906 */
[----:B------:R-:W-:Y:S01]  /*14f0*/  STG.E desc[UR6][R2.64+0x20], R11 ;  /* 0x0000200b02007986 */ /* 0x000fe2000c101906 */
[----:B------:R-:W-:Y:S05]  /*1500*/  EXIT ;  /* 0x000000000000794d */ /* 0x000fea0003800000 */
.L_x_39:
        /* <DEDUP_REMOVED lines=15> */
.L_x_43:


//--------------------- .nv.shared.reserved.0     --------------------------
	.section	.nv.shared.reserved.0,"aw",@nobits
	.weak		__nv_reservedSMEM_offset_0_alias
	.size		__nv_reservedSMEM_offset_0_alias, 0, 64
	.other		__nv_reservedSMEM_offset_0_alias,@"STO_CUDA_RESERVED_SHARED STV_DEFAULT"
__nv_reservedSMEM_offset_0_alias:
	.zero		0
	.zero		64


//--------------------- .nv.constant0._Z17convertFp32ToFp16P6__halfPfi --------------------------
	.section	.nv.constant0._Z17convertFp32ToFp16P6__halfPfi,"a",@progbits
	.sectionflags	@""
	.align	4
.nv.constant0._Z17convertFp32ToFp16P6__halfPfi:
	.zero		916


//--------------------- .nv.constant0._Z11matrix_multP6__halfS0_iiiPf --------------------------
	.section	.nv.constant0._Z11matrix_multP6__halfS0_iiiPf,"a",@progbits
	.sectionflags	@""
	.align	4
.nv.constant0._Z11matrix_multP6__halfS0_iiiPf:
	.zero		936


//--------------------- .nv.constant0._Z16wmma_example_dmrP6__halfS0_PfS1_S1_iiiff --------------------------
	.section	.nv.constant0._Z16wmma_example_dmrP6__halfS0_PfS1_S1_iiiff,"a",@progbits
	.sectionflags	@""
	.align	4
.nv.constant0._Z16wmma_example_dmrP6__halfS0_PfS1_S1_iiiff:
	.zero		956


//--------------------- .nv.constant0._Z12wmma_exampleP6__halfS0_Pfiiiff --------------------------
	.section	.nv.constant0._Z12wmma_exampleP6__halfS0_Pfiiiff,"a",@progbits
	.sectionflags	@""
	.align	4
.nv.constant0._Z12wmma_exampleP6__halfS0_Pfiiiff:
	.zero		940


//--------------------- SYMBOLS --------------------------

	.type		.nv.reservedSmem.offset0,@object
	.size		.nv.reservedSmem.offset0,0x4
